def attn_fwd(
    Q,
    K,
    V,
    Out,
    Lse,
    sm_scale,
    stride_qz,
    stride_qh,
    stride_qm,
    stride_qk,
    stride_kz,
    stride_kh,
    stride_kn,
    stride_kk,
    stride_vz,
    stride_vh,
    stride_vn,
    stride_vk,
    stride_oz,
    stride_oh,
    stride_om,
    stride_ok,
    seqlen_q,
    seqlen_k,
    BLOCK_M: tl.constexpr,
    BLOCK_N: tl.constexpr,
    HEAD_DIM: tl.constexpr,
    CAUSAL: tl.constexpr,
):
    start_m = tl.program_id(0)
    off_hz = tl.program_id(1)
    q_off = off_hz * stride_qh
    k_off = off_hz * stride_kh
    v_off = off_hz * stride_vh
    offs_m = start_m * BLOCK_M + tl.arange(0, BLOCK_M)
    offs_d = tl.arange(0, HEAD_DIM)
    offs_n = tl.arange(0, BLOCK_N)
    q_ptrs = Q + q_off + offs_m[:, None] * stride_qm + offs_d[None, :] * stride_qk
    k_ptrs = K + k_off + offs_d[:, None] * stride_kk + offs_n[None, :] * stride_kn
    v_ptrs = V + v_off + offs_n[:, None] * stride_vn + offs_d[None, :] * stride_vk
    m_i = tl.full([BLOCK_M], float("-inf"), dtype=tl.float32)
    l_i = tl.zeros([BLOCK_M], dtype=tl.float32) + 1.0
    acc = tl.zeros([BLOCK_M, HEAD_DIM], dtype=tl.float32)
    q = tl.load(q_ptrs)
    acc, l_i, m_i = _attn_fwd_inner(
        acc,
        l_i,
        m_i,
        q,
        k_ptrs,
        v_ptrs,
        sm_scale,
        stride_kn,
        stride_vn,
        start_m,
        seqlen_k,
        BLOCK_M,
        BLOCK_N,
        HEAD_DIM,
        CAUSAL,
    )
    acc = acc / l_i[:, None]
    lse = m_i + tl.math.log2(l_i) / 1.4426950408889634
    o_ptrs = (
        Out
        + off_hz * stride_oh
        + offs_m[:, None] * stride_om
        + offs_d[None, :] * stride_ok
    )
    tl.store(o_ptrs, acc.to(Out.dtype.element_ty))
    tl.store(Lse + off_hz * seqlen_q + offs_m, lse)

# config = {"BLOCK_M": 64, "BLOCK_N": 128, "HEAD_DIM": 32, "arch": "sm_100", "causal": true, "dtype": "fp16", "num_stages": 4, "num_warps": 4}
# arch = sm_100


// ===== COMPILED SASS (sm_100a) =====

	.target	sm_100a

	.elftype	@"ET_EXEC"


//--------------------- .note.nv.tkinfo           --------------------------
	.section	.note.nv.tkinfo,"",@"SHT_NOTE"
	.sectionflags	@"SHF_NOTE_NV_TKINFO"
	.tkinfo
        /*0018*/ 	.word	0x00000081
        /*0030*/ 	.string	""
        /*0030*/ 	.string	"ptxas-blackwell"
        /*0030*/ 	.string	"Cuda compilation tools, release 12.9, V12.9.86"
        /*0030*/ 	.string	"Build cuda_12.9.r12.9/compiler.36037853_0"
        /*0030*/ 	.string	"-v  -suppress-debug-info  -lineinfo  -arch sm_100a "



//--------------------- .note.nv.cuver            --------------------------
	.section	.note.nv.cuver,"",@"SHT_NOTE"
	.sectionflags	@"SHF_NOTE_NV_CUVER"
        /*0018*/ 	.short	0x0001
        /*001a*/ 	.short	0x0064
        /*001c*/ 	.short	0x0001
        /*001e*/ 	.short	0x0000
        /*0020*/ 	.short	0x0001
        /*0022*/ 	.short	0x0000


//--------------------- .nv.info                  --------------------------
	.section	.nv.info,"",@"SHT_CUDA_INFO"
	.align	4


	//----- nvinfo : EIATTR_REGCOUNT
	.align		4
        /*0000*/ 	.byte	0x04, 0x2f
        /*0002*/ 	.short	(.L_5 - .L_4)
	.align		4
.L_4:
        /*0004*/ 	.word	index@(attn_fwd)
        /*0008*/ 	.word	0x000000fe


	//----- nvinfo : EIATTR_FRAME_SIZE
	.align		4
.L_5:
        /*000c*/ 	.byte	0x04, 0x11
        /*000e*/ 	.short	(.L_7 - .L_6)
	.align		4
.L_6:
        /*0010*/ 	.word	index@($__internal_2_$__cuda_sm10x_tcgen05_guardrail_trap_unallocated_columns_being_dealloced)
        /*0014*/ 	.word	0x00000000


	//----- nvinfo : EIATTR_FRAME_SIZE
	.align		4
.L_7:
        /*0018*/ 	.byte	0x04, 0x11
        /*001a*/ 	.short	(.L_9 - .L_8)
	.align		4
.L_8:
        /*001c*/ 	.word	index@($__internal_1_$__cuda_sm10x_tcgen05_guardrail_trap_phase_invalid_during_alloc)
        /*0020*/ 	.word	0x00000000


	//----- nvinfo : EIATTR_FRAME_SIZE
	.align		4
.L_9:
        /*0024*/ 	.byte	0x04, 0x11
        /*0026*/ 	.short	(.L_11 - .L_10)
	.align		4
.L_10:
        /*0028*/ 	.word	index@($__internal_0_$__cuda_sm10x_tcgen05_guardrail_trap_col_being_dealloced_not_returned_by_alloc)
        /*002c*/ 	.word	0x00000000


	//----- nvinfo : EIATTR_FRAME_SIZE
	.align		4
.L_11:
        /*0030*/ 	.byte	0x04, 0x11
        /*0032*/ 	.short	(.L_13 - .L_12)
	.align		4
.L_12:
        /*0034*/ 	.word	index@(attn_fwd)
        /*0038*/ 	.word	0x00000000


	//----- nvinfo : EIATTR_MIN_STACK_SIZE
	.align		4
.L_13:
        /*003c*/ 	.byte	0x04, 0x12
        /*003e*/ 	.short	(.L_15 - .L_14)
	.align		4
.L_14:
        /*0040*/ 	.word	index@(attn_fwd)
        /*0044*/ 	.word	0x00000000
.L_15:


//--------------------- .nv.info.attn_fwd         --------------------------
	.section	.nv.info.attn_fwd,"",@"SHT_CUDA_INFO"
	.sectionflags	@""
	.align	4


	//----- nvinfo : EIATTR_CUDA_API_VERSION
	.align		4
        /*0000*/ 	.byte	0x04, 0x37
        /*0002*/ 	.short	(.L_17 - .L_16)
.L_16:
        /*0004*/ 	.word	0x00000081


	//----- nvinfo : EIATTR_KPARAM_INFO
	.align		4
.L_17:
        /*0008*/ 	.byte	0x04, 0x17
        /*000a*/ 	.short	(.L_19 - .L_18)
.L_18:
        /*000c*/ 	.word	0x00000000
        /*0010*/ 	.short	0x0019
        /*0012*/ 	.short	0x0080
        /*0014*/ 	.byte	0x00, 0xf4, 0x21, 0x00


	//----- nvinfo : EIATTR_KPARAM_INFO
	.align		4
.L_19:
        /*0018*/ 	.byte	0x04, 0x17
        /*001a*/ 	.short	(.L_21 - .L_20)
.L_20:
        /*001c*/ 	.word	0x00000000
        /*0020*/ 	.short	0x0018
        /*0022*/ 	.short	0x0078
        /*0024*/ 	.byte	0x00, 0xf4, 0x21, 0x00


	//----- nvinfo : EIATTR_KPARAM_INFO
	.align		4
.L_21:
        /*0028*/ 	.byte	0x04, 0x17
        /*002a*/ 	.short	(.L_23 - .L_22)
.L_22:
        /*002c*/ 	.word	0x00000000
        /*0030*/ 	.short	0x0017
        /*0032*/ 	.short	0x0070
        /*0034*/ 	.byte	0x00, 0xf0, 0x11, 0x00


	//----- nvinfo : EIATTR_KPARAM_INFO
	.align		4
.L_23:
        /*0038*/ 	.byte	0x04, 0x17
        /*003a*/ 	.short	(.L_25 - .L_24)
.L_24:
        /*003c*/ 	.word	0x00000000
        /*0040*/ 	.short	0x0016
        /*0042*/ 	.short	0x006c
        /*0044*/ 	.byte	0x00, 0xf0, 0x11, 0x00


	//----- nvinfo : EIATTR_KPARAM_INFO
	.align		4
.L_25:
        /*0048*/ 	.byte	0x04, 0x17
        /*004a*/ 	.short	(.L_27 - .L_26)
.L_26:
        /*004c*/ 	.word	0x00000000
        /*0050*/ 	.short	0x0015
        /*0052*/ 	.short	0x0068
        /*0054*/ 	.byte	0x00, 0xf0, 0x11, 0x00


	//----- nvinfo : EIATTR_KPARAM_INFO
	.align		4
.L_27:
        /*0058*/ 	.byte	0x04, 0x17
        /*005a*/ 	.short	(.L_29 - .L_28)
.L_28:
        /*005c*/ 	.word	0x00000000
        /*0060*/ 	.short	0x0014
        /*0062*/ 	.short	0x0064
        /*0064*/ 	.byte	0x00, 0xf0, 0x11, 0x00


	//----- nvinfo : EIATTR_KPARAM_INFO
	.align		4
.L_29:
        /*0068*/ 	.byte	0x04, 0x17
        /*006a*/ 	.short	(.L_31 - .L_30)
.L_30:
        /*006c*/ 	.word	0x00000000
        /*0070*/ 	.short	0x0013
        /*0072*/ 	.short	0x0060
        /*0074*/ 	.byte	0x00, 0xf0, 0x11, 0x00


	//----- nvinfo : EIATTR_KPARAM_INFO
	.align		4
.L_31:
        /*0078*/ 	.byte	0x04, 0x17
        /*007a*/ 	.short	(.L_33 - .L_32)
.L_32:
        /*007c*/ 	.word	0x00000000
        /*0080*/ 	.short	0x0012
        /*0082*/ 	.short	0x005c
        /*0084*/ 	.byte	0x00, 0xf0, 0x11, 0x00


	//----- nvinfo : EIATTR_KPARAM_INFO
	.align		4
.L_33:
        /*0088*/ 	.byte	0x04, 0x17
        /*008a*/ 	.short	(.L_35 - .L_34)
.L_34:
        /*008c*/ 	.word	0x00000000
        /*0090*/ 	.short	0x0011
        /*0092*/ 	.short	0x0058
        /*0094*/ 	.byte	0x00, 0xf0, 0x11, 0x00


	//----- nvinfo : EIATTR_KPARAM_INFO
	.align		4
.L_35:
        /*0098*/ 	.byte	0x04, 0x17
        /*009a*/ 	.short	(.L_37 - .L_36)
.L_36:
        /*009c*/ 	.word	0x00000000
        /*00a0*/ 	.short	0x0010
        /*00a2*/ 	.short	0x0054
        /*00a4*/ 	.byte	0x00, 0xf0, 0x11, 0x00


	//----- nvinfo : EIATTR_KPARAM_INFO
	.align		4
.L_37:
        /*00a8*/ 	.byte	0x04, 0x17
        /*00aa*/ 	.short	(.L_39 - .L_38)
.L_38:
        /*00ac*/ 	.word	0x00000000
        /*00b0*/ 	.short	0x000f
        /*00b2*/ 	.short	0x0050
        /*00b4*/ 	.byte	0x00, 0xf0, 0x11, 0x00


	//----- nvinfo : EIATTR_KPARAM_INFO
	.align		4
.L_39:
        /*00b8*/ 	.byte	0x04, 0x17
        /*00ba*/ 	.short	(.L_41 - .L_40)
.L_40:
        /*00bc*/ 	.word	0x00000000
        /*00c0*/ 	.short	0x000e
        /*00c2*/ 	.short	0x004c
        /*00c4*/ 	.byte	0x00, 0xf0, 0x11, 0x00


	//----- nvinfo : EIATTR_KPARAM_INFO
	.align		4
.L_41:
        /*00c8*/ 	.byte	0x04, 0x17
        /*00ca*/ 	.short	(.L_43 - .L_42)
.L_42:
        /*00cc*/ 	.word	0x00000000
        /*00d0*/ 	.short	0x000d
        /*00d2*/ 	.short	0x0048
        /*00d4*/ 	.byte	0x00, 0xf0, 0x11, 0x00


	//----- nvinfo : EIATTR_KPARAM_INFO
	.align		4
.L_43:
        /*00d8*/ 	.byte	0x04, 0x17
        /*00da*/ 	.short	(.L_45 - .L_44)
.L_44:
        /*00dc*/ 	.word	0x00000000
        /*00e0*/ 	.short	0x000c
        /*00e2*/ 	.short	0x0044
        /*00e4*/ 	.byte	0x00, 0xf0, 0x11, 0x00


	//----- nvinfo : EIATTR_KPARAM_INFO
	.align		4
.L_45:
        /*00e8*/ 	.byte	0x04, 0x17
        /*00ea*/ 	.short	(.L_47 - .L_46)
.L_46:
        /*00ec*/ 	.word	0x00000000
        /*00f0*/ 	.short	0x000b
        /*00f2*/ 	.short	0x0040
        /*00f4*/ 	.byte	0x00, 0xf0, 0x11, 0x00


	//----- nvinfo : EIATTR_KPARAM_INFO
	.align		4
.L_47:
        /*00f8*/ 	.byte	0x04, 0x17
        /*00fa*/ 	.short	(.L_49 - .L_48)
.L_48:
        /*00fc*/ 	.word	0x00000000
        /*0100*/ 	.short	0x000a
        /*0102*/ 	.short	0x003c
        /*0104*/ 	.byte	0x00, 0xf0, 0x11, 0x00


	//----- nvinfo : EIATTR_KPARAM_INFO
	.align		4
.L_49:
        /*0108*/ 	.byte	0x04, 0x17
        /*010a*/ 	.short	(.L_51 - .L_50)
.L_50:
        /*010c*/ 	.word	0x00000000
        /*0110*/ 	.short	0x0009
        /*0112*/ 	.short	0x0038
        /*0114*/ 	.byte	0x00, 0xf0, 0x11, 0x00


	//----- nvinfo : EIATTR_KPARAM_INFO
	.align		4
.L_51:
        /*0118*/ 	.byte	0x04, 0x17
        /*011a*/ 	.short	(.L_53 - .L_52)
.L_52:
        /*011c*/ 	.word	0x00000000
        /*0120*/ 	.short	0x0008
        /*0122*/ 	.short	0x0034
        /*0124*/ 	.byte	0x00, 0xf0, 0x11, 0x00


	//----- nvinfo : EIATTR_KPARAM_INFO
	.align		4
.L_53:
        /*0128*/ 	.byte	0x04, 0x17
        /*012a*/ 	.short	(.L_55 - .L_54)
.L_54:
        /*012c*/ 	.word	0x00000000
        /*0130*/ 	.short	0x0007
        /*0132*/ 	.short	0x0030
        /*0134*/ 	.byte	0x00, 0xf0, 0x11, 0x00


	//----- nvinfo : EIATTR_KPARAM_INFO
	.align		4
.L_55:
        /*0138*/ 	.byte	0x04, 0x17
        /*013a*/ 	.short	(.L_57 - .L_56)
.L_56:
        /*013c*/ 	.word	0x00000000
        /*0140*/ 	.short	0x0006
        /*0142*/ 	.short	0x002c
        /*0144*/ 	.byte	0x00, 0xf0, 0x11, 0x00


	//----- nvinfo : EIATTR_KPARAM_INFO
	.align		4
.L_57:
        /*0148*/ 	.byte	0x04, 0x17
        /*014a*/ 	.short	(.L_59 - .L_58)
.L_58:
        /*014c*/ 	.word	0x00000000
        /*0150*/ 	.short	0x0005
        /*0152*/ 	.short	0x0028
        /*0154*/ 	.byte	0x00, 0xf0, 0x11, 0x00


	//----- nvinfo : EIATTR_KPARAM_INFO
	.align		4
.L_59:
        /*0158*/ 	.byte	0x04, 0x17
        /*015a*/ 	.short	(.L_61 - .L_60)
.L_60:
        /*015c*/ 	.word	0x00000000
        /*0160*/ 	.short	0x0004
        /*0162*/ 	.short	0x0020
        /*0164*/ 	.byte	0x00, 0xf4, 0x21, 0x00


	//----- nvinfo : EIATTR_KPARAM_INFO
	.align		4
.L_61:
        /*0168*/ 	.byte	0x04, 0x17
        /*016a*/ 	.short	(.L_63 - .L_62)
.L_62:
        /*016c*/ 	.word	0x00000000
        /*0170*/ 	.short	0x0003
        /*0172*/ 	.short	0x0018
        /*0174*/ 	.byte	0x00, 0xf4, 0x21, 0x00


	//----- nvinfo : EIATTR_KPARAM_INFO
	.align		4
.L_63:
        /*0178*/ 	.byte	0x04, 0x17
        /*017a*/ 	.short	(.L_65 - .L_64)
.L_64:
        /*017c*/ 	.word	0x00000000
        /*0180*/ 	.short	0x0002
        /*0182*/ 	.short	0x0010
        /*0184*/ 	.byte	0x00, 0xf4, 0x21, 0x00


	//----- nvinfo : EIATTR_KPARAM_INFO
	.align		4
.L_65:
        /*0188*/ 	.byte	0x04, 0x17
        /*018a*/ 	.short	(.L_67 - .L_66)
.L_66:
        /*018c*/ 	.word	0x00000000
        /*0190*/ 	.short	0x0001
        /*0192*/ 	.short	0x0008
        /*0194*/ 	.byte	0x00, 0xf4, 0x21, 0x00


	//----- nvinfo : EIATTR_KPARAM_INFO
	.align		4
.L_67:
        /*0198*/ 	.byte	0x04, 0x17
        /*019a*/ 	.short	(.L_69 - .L_68)
.L_68:
        /*019c*/ 	.word	0x00000000
        /*01a0*/ 	.short	0x0000
        /*01a2*/ 	.short	0x0000
        /*01a4*/ 	.byte	0x00, 0xf4, 0x21, 0x00


	//----- nvinfo : EIATTR_AT_ENTRY_FRAGMENTS
	.align		4
.L_69:
        /*01a8*/ 	.byte	0x04, 0x4f
        /*01aa*/ 	.short	(.L_71 - .L_70)


	//   ....[0]....
.L_70:
        /*01ac*/ 	.word	0x00000004


	//----- nvinfo : EIATTR_RESERVED_SMEM_USED
	.align		4
.L_71:
        /*01b0*/ 	.byte	0x01, 0x41
	.zero		2


	//----- nvinfo : EIATTR_SPARSE_MMA_MASK
	.align		4
        /*01b4*/ 	.byte	0x03, 0x50
        /*01b6*/ 	.short	0x0000


	//----- nvinfo : EIATTR_TCGEN05_1CTA_USED
	.align		4
        /*01b8*/ 	.byte	0x01, 0x51
	.zero		2


	//----- nvinfo : EIATTR_MAXREG_COUNT
	.align		4
        /*01bc*/ 	.byte	0x03, 0x1b
        /*01be*/ 	.short	0x00ff


	//----- nvinfo : EIATTR_NUM_BARRIERS
	.align		4
        /*01c0*/ 	.byte	0x02, 0x4c
        /*01c2*/ 	.byte	0x01
	.zero		1


	//----- nvinfo : EIATTR_INT_WARP_WIDE_INSTR_OFFSETS
	.align		4
        /*01c4*/ 	.byte	0x04, 0x31
        /*01c6*/ 	.short	(.L_73 - .L_72)


	//   ....[0]....
.L_72:
        /*01c8*/ 	.word	0x000011c0


	//   ....[1]....
        /*01cc*/ 	.word	0x000011d0


	//   ....[2]....
        /*01d0*/ 	.word	0x00001730


	//   ....[3]....
        /*01d4*/ 	.word	0x000017a0


	//   ....[4]....
        /*01d8*/ 	.word	0x00005cf0


	//   ....[5]....
        /*01dc*/ 	.word	0x0000a870


	//   ....[6]....
        /*01e0*/ 	.word	0x0000a8c0


	//----- nvinfo : EIATTR_COOP_GROUP_MASK_REGIDS
	.align		4
.L_73:
        /*01e4*/ 	.byte	0x04, 0x29
        /*01e6*/ 	.short	(.L_75 - .L_74)


	//   ....[0]....
.L_74:
        /*01e8*/ 	.word	0xffffffff


	//   ....[1]....
        /*01ec*/ 	.word	0xffffffff


	//   ....[2]....
        /*01f0*/ 	.word	0xffffffff


	//   ....[3]....
        /*01f4*/ 	.word	0xffffffff


	//   ....[4]....
        /*01f8*/ 	.word	0xffffffff


	//   ....[5]....
        /*01fc*/ 	.word	0xffffffff


	//   ....[6]....
        /*0200*/ 	.word	0xffffffff


	//   ....[7]....
        /*0204*/ 	.word	0xffffffff


	//----- nvinfo : EIATTR_COOP_GROUP_INSTR_OFFSETS
	.align		4
.L_75:
        /*0208*/ 	.byte	0x04, 0x28
        /*020a*/ 	.short	(.L_77 - .L_76)


	//   ....[0]....
.L_76:
        /*020c*/ 	.word	0x00000060


	//   ....[1]....
        /*0210*/ 	.word	0x00000320


	//   ....[2]....
        /*0214*/ 	.word	0x00002f40


	//   ....[3]....
        /*0218*/ 	.word	0x00004b30


	//   ....[4]....
        /*021c*/ 	.word	0x00007940


	//   ....[5]....
        /*0220*/ 	.word	0x000089e0


	//   ....[6]....
        /*0224*/ 	.word	0x0000a700


	//   ....[7]....
        /*0228*/ 	.word	0x0000a970


	//----- nvinfo : EIATTR_VRC_CTA_INIT_COUNT
	.align		4
.L_77:
        /*022c*/ 	.byte	0x02, 0x4a
        /*022e*/ 	.byte	0x80
	.zero		1


	//----- nvinfo : EIATTR_MBARRIER_INSTR_OFFSETS
	.align		4
        /*0230*/ 	.byte	0x04, 0x39
        /*0232*/ 	.short	(.L_79 - .L_78)


	//   ....[0]....
.L_78:
        /*0234*/ 	.word	0x000014e0
        /*0238*/ 	.word	0x000000ff
        /*023c*/ 	.word	0x00000000
        /*0240*/ 	.short	0x0100
        /*0242*/ 	.byte	0x0f
	.zero		1


	//   ....[1]....
        /*0244*/ 	.word	0x00001790
        /*0248*/ 	.word	0x000000ff
        /*024c*/ 	.word	0x00007008
        /*0250*/ 	.short	0x0100
        /*0252*/ 	.byte	0x12
	.zero		1


	//   ....[2]....
        /*0254*/ 	.word	0x000019f0
        /*0258*/ 	.word	0x000000ff
        /*025c*/ 	.word	0x00002000
        /*0260*/ 	.short	0x0100
        /*0262*/ 	.byte	0x12
	.zero		1


	//   ....[3]....
        /*0264*/ 	.word	0x00001bd0
        /*0268*/ 	.word	0x000000ff
        /*026c*/ 	.word	0x00002000
        /*0270*/ 	.short	0x010a
        /*0272*/ 	.byte	0x12
	.zero		1


	//   ....[4]....
        /*0274*/ 	.word	0x00001d00
        /*0278*/ 	.word	0x000000ff
        /*027c*/ 	.word	0x00002000
        /*0280*/ 	.short	0x0108
        /*0282*/ 	.byte	0x12
	.zero		1


	//   ....[5]....
        /*0284*/ 	.word	0x00006000
        /*0288*/ 	.word	0x000000ff
        /*028c*/ 	.word	0x00007010
        /*0290*/ 	.short	0x0100
        /*0292*/ 	.byte	0x12
	.zero		1


	//   ....[6]....
        /*0294*/ 	.word	0x00006150
        /*0298*/ 	.word	0x000000ff
        /*029c*/ 	.word	0x00007010
        /*02a0*/ 	.short	0x010a
        /*02a2*/ 	.byte	0x12
	.zero		1


	//   ....[7]....
        /*02a4*/ 	.word	0x000064b0
        /*02a8*/ 	.word	0x000000ff
        /*02ac*/ 	.word	0x00007010
        /*02b0*/ 	.short	0x0108
        /*02b2*/ 	.byte	0x12
	.zero		1


	//   ....[8]....
        /*02b4*/ 	.word	0x00008740
        /*02b8*/ 	.word	0x000000ff
        /*02bc*/ 	.word	0x00000000
        /*02c0*/ 	.short	0x010a
        /*02c2*/ 	.byte	0x0f
	.zero		1


	//   ....[9]....
        /*02c4*/ 	.word	0x00009980
        /*02c8*/ 	.word	0x000000ff
        /*02cc*/ 	.word	0x00000000
        /*02d0*/ 	.short	0x010a
        /*02d2*/ 	.byte	0x0f
	.zero		1


	//   ....[10]....
        /*02d4*/ 	.word	0x00009b80
        /*02d8*/ 	.word	0x000000ff
        /*02dc*/ 	.word	0x00007000
        /*02e0*/ 	.short	0x0108
        /*02e2*/ 	.byte	0x12
	.zero		1


	//   ....[11]....
        /*02e4*/ 	.word	0x00009c30
        /*02e8*/ 	.word	0x000000ff
        /*02ec*/ 	.word	0x00007008
        /*02f0*/ 	.short	0x0108
        /*02f2*/ 	.byte	0x12
	.zero		1


	//   ....[12]....
        /*02f4*/ 	.word	0x0000a990
        /*02f8*/ 	.word	0x000000ff
        /*02fc*/ 	.word	0x00002000
        /*0300*/ 	.short	0x010a
        /*0302*/ 	.byte	0x12
	.zero		1


	//   ....[13]....
        /*0304*/ 	.word	0x0000a9c0
        /*0308*/ 	.word	0x000000ff
        /*030c*/ 	.word	0x00007010
        /*0310*/ 	.short	0x010a
        /*0312*/ 	.byte	0x12
	.zero		1


	//   ....[14]....
        /*0314*/ 	.word	0x0000aa00
        /*0318*/ 	.word	0x000000ff
        /*031c*/ 	.word	0x00000000
        /*0320*/ 	.short	0x010a
        /*0322*/ 	.byte	0x0f
	.zero		1


	//   ....[15]....
        /*0324*/ 	.word	0x0000aa30
        /*0328*/ 	.word	0x000000ff
        /*032c*/ 	.word	0x00000000
        /*0330*/ 	.short	0x010a
        /*0332*/ 	.byte	0x0f
	.zero		1


	//----- nvinfo : EIATTR_NUM_MBARRIERS
	.align		4
.L_79:
        /*0334*/ 	.byte	0x03, 0x38
        /*0336*/ 	.short	0xffff


	//----- nvinfo : EIATTR_EXIT_INSTR_OFFSETS
	.align		4
        /*0338*/ 	.byte	0x04, 0x1c
        /*033a*/ 	.short	(.L_81 - .L_80)


	//   ....[0]....
.L_80:
        /*033c*/ 	.word	0x0000a980


	//----- nvinfo : EIATTR_REQNTID
	.align		4
.L_81:
        /*0340*/ 	.byte	0x04, 0x10
        /*0342*/ 	.short	(.L_83 - .L_82)
.L_82:
        /*0344*/ 	.word	0x00000080
        /*0348*/ 	.word	0x00000001
        /*034c*/ 	.word	0x00000001


	//----- nvinfo : EIATTR_CRS_STACK_SIZE
	.align		4
.L_83:
        /*0350*/ 	.byte	0x04, 0x1e
        /*0352*/ 	.short	(.L_85 - .L_84)
.L_84:
        /*0354*/ 	.word	0x00000000


	//----- nvinfo : EIATTR_CBANK_PARAM_SIZE
	.align		4
.L_85:
        /*0358*/ 	.byte	0x03, 0x19
        /*035a*/ 	.short	0x0088


	//----- nvinfo : EIATTR_PARAM_CBANK
	.align		4
        /*035c*/ 	.byte	0x04, 0x0a
        /*035e*/ 	.short	(.L_87 - .L_86)
	.align		4
.L_86:
        /*0360*/ 	.word	index@(.nv.constant0.attn_fwd)
        /*0364*/ 	.short	0x0380
        /*0366*/ 	.short	0x0088


	//----- nvinfo : EIATTR_SW_WAR
	.align		4
.L_87:
        /*0368*/ 	.byte	0x04, 0x36
        /*036a*/ 	.short	(.L_89 - .L_88)
.L_88:
        /*036c*/ 	.word	0x00000008
.L_89:


//--------------------- .nv.compat                --------------------------
	.section	.nv.compat,"",@"SHT_CUDA_COMPAT_INFO"
	.align	4
        /*0000*/ 	.byte	0x02, 0x02, 0x02, 0x00, 0x02, 0x05, 0x05, 0x00, 0x02, 0x03, 0x00, 0x00, 0x02, 0x06, 0x01, 0x00


//--------------------- .nv.callgraph             --------------------------
	.section	.nv.callgraph,"",@"SHT_CUDA_CALLGRAPH"
	.align	4
	.sectionentsize	8
	.align		4
        /*0000*/ 	.word	0x00000000
	.align		4
        /*0004*/ 	.word	0xffffffff
	.align		4
        /*0008*/ 	.word	0x00000000
	.align		4
        /*000c*/ 	.word	0xfffffffe
	.align		4
        /*0010*/ 	.word	0x00000000
	.align		4
        /*0014*/ 	.word	0xfffffffd
	.align		4
        /*0018*/ 	.word	0x00000000
	.align		4
        /*001c*/ 	.word	0xfffffffc


//--------------------- .nv.constant4             --------------------------
	.section	.nv.constant4,"a",@progbits
	.align	8
	.align		8
.nv.constant4:
        /*0000*/ 	.dword	_$_str


//--------------------- .text.attn_fwd            --------------------------
	.section	.text.attn_fwd,"ax",@progbits
	.align	128
        .global         attn_fwd
        .type           attn_fwd,@function
        .size           attn_fwd,(.L_x_28 - attn_fwd)
        .other          attn_fwd,@"STO_CUDA_ENTRY STV_DEFAULT"
attn_fwd:
.text.attn_fwd:
[----:B------:R-:W0:Y:S01]  /*0000*/  LDC R1, c[0x0][0x37c] ;  /* 0x0000df00ff017b82 */ /* 0x000e220000000800 */
[----:B------:R-:W1:Y:S02]  /*0010*/  S2R R0, SR_TID.X ;  /* 0x0000000000007919 */ /* 0x000e640000002100 */
[----:B-1----:R-:W-:-:S13]  /*0020*/  ISETP.GE.U32.AND P0, PT, R0, 0x20, PT ;  /* 0x000000200000780c */ /* 0x002fda0003f06070 */
[----:B------:R-:W-:Y:S02]  /*0030*/  VOTEU.ANY UP0, P0 ;  /* 0x0000000000ff7886 */ /* 0x000fe40000000100 */
[----:B0-----:R-:W-:Y:S05]  /*0040*/  BRA.U UP0, `(.L_x_0) ;  /* 0x0000000100b87547 */ /* 0x001fea000b800000 */
[----:B------:R-:W0:Y:S01]  /*0050*/  S2UR UR6, SR_CgaCtaId ;  /* 0x00000000000679c3 */ /* 0x000e220000008800 */
[----:B------:R-:W-:Y:S01]  /*0060*/  NOP ;  /* 0x0000000000007918 */ /* 0x000fe20000000000 */
[----:B------:R-:W-:Y:S02]  /*0070*/  UMOV UR4, 0x40 ;  /* 0x0000004000047882 */ /* 0x000fe40000000000 */
[----:B0-----:R-:W-:-:S09]  /*0080*/  ULEA UR4, UR6, UR4, 0x18 ;  /* 0x0000000406047291 */ /* 0x001fd2000f8ec0ff */
[----:B------:R-:W0:Y:S01]  /*0090*/  LDS.U8 R2, [UR4] ;  /* 0x00000004ff027984 */ /* 0x000e220008000000 */
[----:B------:R-:W-:Y:S02]  /*00a0*/  UMOV UR4, 0x400 ;  /* 0x0000040000047882 */ /* 0x000fe40000000000 */
[----:B------:R-:W-:Y:S01]  /*00b0*/  ULEA UR4, UR6, UR4, 0x18 ;  /* 0x0000000406047291 */ /* 0x000fe2000f8ec0ff */
[----:B0-----:R-:W-:-:S13]  /*00c0*/  ISETP.NE.AND P0, PT, R2, RZ, PT ;  /* 0x000000ff0200720c */ /* 0x001fda0003f05270 */
[----:B------:R-:W-:Y:S05]  /*00d0*/  @P0 BRA `(.L_x_1) ;  /* 0x00000000007c0947 */ /* 0x000fea0003800000 */
[----:B------:R-:W-:-:S13]  /*00e0*/  ELECT P0, URZ, PT ;  /* 0x0000000000ff782f */ /* 0x000fda0003800000 */
[----:B------:R-:W-:Y:S05]  /*00f0*/  @!P0 BRA `(.L_x_2) ;  /* 0x0000000000848947 */ /* 0x000fea0003800000 */
[----:B------:R-:W-:Y:S01]  /*0100*/  UMOV UR5, 0x4 ;  /* 0x0000000400057882 */ /* 0x000fe20000000000 */
[----:B------:R-:W-:Y:S02]  /*0110*/  IMAD.MOV.U32 R5, RZ, RZ, 0x1 ;  /* 0x00000001ff057424 */ /* 0x000fe400078e00ff */
[----:B------:R-:W-:Y:S02]  /*0120*/  IMAD.MOV.U32 R3, RZ, RZ, 0xf ;  /* 0x0000000fff037424 */ /* 0x000fe400078e00ff */
[----:B------:R-:W-:Y:S04]  /*0130*/  DEPBAR.LE SB0, 0x36 ;  /* 0x00008d800000791a */ /* 0x000fe80000000000 */
[----:B------:R-:W0:Y:S02]  /*0140*/  UTCATOMSWS.FIND_AND_SET.ALIGN UP1, UR5, UR5 ;  /* 0x00000005000575e3 */ /* 0x000e240008020800 */
[----:B0-----:R-:W-:-:S04]  /*0150*/  PLOP3.LUT P0, PT, PT, PT, UP1, 0x80, 0x8 ;  /* 0x000000000008781c */ /* 0x001fc80003f0f018 */
[----:B------:R-:W-:-:S04]  /*0160*/  SEL R2, RZ, 0xffffffff, !P0 ;  /* 0xffffffffff027807 */ /* 0x000fc80004000000 */
[----:B------:R-:W-:Y:S01]  /*0170*/  ISETP.NE.AND P0, PT, R2, RZ, PT ;  /* 0x000000ff0200720c */ /* 0x000fe20003f05270 */
[----:B------:R-:W-:-:S12]  /*0180*/  IMAD.U32 R2, RZ, RZ, UR5 ;  /* 0x00000005ff027e24 */ /* 0x000fd8000f8e00ff */
[----:B------:R-:W-:Y:S05]  /*0190*/  @P0 BRA `(.L_x_3) ;  /* 0x0000000000240947 */ /* 0x000fea0003800000 */
.L_x_4:
[----:B------:R-:W-:Y:S05]  /*01a0*/  NANOSLEEP 0x64 ;  /* 0x000000640000795d */ /* 0x000fea0003800000 */
[----:B------:R-:W-:-:S05]  /*01b0*/  UMOV UR5, 0x4 ;  /* 0x0000000400057882 */ /* 0x000fca0000000000 */
[----:B------:R-:W-:Y:S04]  /*01c0*/  DEPBAR.LE SB0, 0x36 ;  /* 0x00008d800000791a */ /* 0x000fe80000000000 */
[----:B------:R-:W0:Y:S02]  /*01d0*/  UTCATOMSWS.FIND_AND_SET.ALIGN UP1, UR5, UR5 ;  /* 0x00000005000575e3 */ /* 0x000e240008020800 */
[----:B0-----:R-:W-:-:S04]  /*01e0*/  PLOP3.LUT P0, PT, PT, PT, UP1, 0x80, 0x8 ;  /* 0x000000000008781c */ /* 0x001fc80003f0f018 */
[----:B------:R-:W-:-:S04]  /*01f0*/  SEL R2, RZ, 0xffffffff, !P0 ;  /* 0xffffffffff027807 */ /* 0x000fc80004000000 */
[----:B------:R-:W-:Y:S02]  /*0200*/  ISETP.NE.AND P0, PT, R2, RZ, PT ;  /* 0x000000ff0200720c */ /* 0x000fe40003f05270 */
[----:B------:R-:W-:-:S11]  /*0210*/  MOV R2, UR5 ;  /* 0x0000000500027c02 */ /* 0x000fd60008000f00 */
[----:B------:R-:W-:Y:S05]  /*0220*/  @!P0 BRA `(.L_x_4) ;  /* 0xfffffffc00dc8947 */ /* 0x000fea000383ffff */
.L_x_3:
[C---:B------:R-:W-:Y:S01]  /*0230*/  VIADD R4, R2.reuse, 0x10 ;  /* 0x0000001002047836 */ /* 0x040fe20000000000 */
[----:B------:R-:W-:Y:S01]  /*0240*/  UMOV UR5, 0x50 ;  /* 0x0000005000057882 */ /* 0x000fe20000000000 */
[----:B------:R-:W-:Y:S01]  /*0250*/  SHF.L.U32 R3, R3, R2, RZ ;  /* 0x0000000203037219 */ /* 0x000fe200000006ff */
[----:B------:R-:W-:Y:S01]  /*0260*/  ULEA UR5, UR6, UR5, 0x18 ;  /* 0x0000000506057291 */ /* 0x000fe2000f8ec0ff */
[----:B------:R-:W-:Y:S01]  /*0270*/  IMAD.SHL.U32 R2, R2, 0x20, RZ ;  /* 0x0000002002027824 */ /* 0x000fe200078e00ff */
[----:B------:R-:W-:-:S04]  /*0280*/  SHF.L.U32 R4, R5, R4, RZ ;  /* 0x0000000405047219 */ /* 0x000fc800000006ff */
[----:B------:R-:W-:-:S05]  /*0290*/  LOP3.LUT R3, R4, R3, RZ, 0xfc, !PT ;  /* 0x0000000304037212 */ /* 0x000fca00078efcff */
[----:B------:R0:W-:Y:S04]  /*02a0*/  ATOMS.OR RZ, [UR5], R3 ;  /* 0x00000003ffff798c */ /* 0x0001e8000b000005 */
[----:B------:R0:W-:Y:S01]  /*02b0*/  STS [UR4], R2 ;  /* 0x00000002ff007988 */ /* 0x0001e20008000804 */
[----:B------:R-:W-:Y:S05]  /*02c0*/  BRA `(.L_x_2) ;  /* 0x0000000000107947 */ /* 0x000fea0003800000 */
.L_x_1:
[----:B------:R-:W-:-:S05]  /*02d0*/  IMAD.MOV.U32 R2, RZ, RZ, -0x1 ;  /* 0xffffffffff027424 */ /* 0x000fca00078e00ff */
[----:B------:R0:W-:Y:S02]  /*02e0*/  STS [UR4], R2 ;  /* 0x00000002ff007988 */ /* 0x0001e40008000804 */
[----:B0-----:R-:W-:-:S07]  /*02f0*/  MOV R2, 0x310 ;  /* 0x0000031000027802 */ /* 0x001fce0000000f00 */
[----:B------:R-:W-:Y:S05]  /*0300*/  CALL.REL.NOINC `($__internal_1_$__cuda_sm10x_tcgen05_guardrail_trap_phase_invalid_during_alloc) ;  /* 0x000000a400e07944 */ /* 0x000fea0003c00000 */
.L_x_2:
[----:B------:R-:W-:Y:S05]  /*0310*/  WARPSYNC.ALL ;  /* 0x0000000000007948 */ /* 0x000fea0003800000 */
[----:B------:R-:W-:Y:S01]  /*0320*/  NOP ;  /* 0x0000000000007918 */ /* 0x000fe20000000000 */
.L_x_0:
[----:B------:R-:W1:Y:S01]  /*0330*/  S2UR UR11, SR_CTAID.X ;  /* 0x00000000000b79c3 */ /* 0x000e620000002500 */
[----:B------:R-:W2:Y:S01]  /*0340*/  LDCU.64 UR4, c[0x0][0x3b0] ;  /* 0x00007600ff0477ac */ /* 0x000ea20008000a00 */
[----:B------:R-:W-:Y:S01]  /*0350*/  SHF.R.U32.HI R4, RZ, 0x6, R0 ;  /* 0x00000006ff047819 */ /* 0x000fe20000011600 */
[----:B------:R-:W-:-:S03]  /*0360*/  UMOV UR18, 0x400 ;  /* 0x0000040000127882 */ /* 0x000fc60000000000 */
[----:B------:R-:W-:Y:S01]  /*0370*/  SGXT.U32 R4, R4, 0x1 ;  /* 0x000000010404781a */ /* 0x000fe20000000000 */
[----:B------:R-:W3:Y:S01]  /*0380*/  LDCU.64 UR28, c[0x0][0x358] ;  /* 0x00006b00ff1c77ac */ /* 0x000ee20008000a00 */
[----:B------:R-:W4:Y:S08]  /*0390*/  LDC R22, c[0x0][0x3b8] ;  /* 0x0000ee00ff167b82 */ /* 0x000f300000000800 */
[----:B------:R-:W2:Y:S08]  /*03a0*/  S2UR UR19, SR_CTAID.Y ;  /* 0x00000000001379c3 */ /* 0x000eb00000002600 */
[----:B------:R-:W0:Y:S01]  /*03b0*/  S2UR UR6, SR_CgaCtaId ;  /* 0x00000000000679c3 */ /* 0x000e220000008800 */
[----:B-1----:R-:W-:-:S06]  /*03c0*/  USHF.L.U32 UR11, UR11, 0x6, URZ ;  /* 0x000000060b0b7899 */ /* 0x002fcc00080006ff */
[----:B0-----:R-:W-:Y:S01]  /*03d0*/  MOV R3, UR11 ;  /* 0x0000000b00037c02 */ /* 0x001fe20008000f00 */
[----:B------:R-:W0:Y:S01]  /*03e0*/  LDC.64 R18, c[0x0][0x380] ;  /* 0x0000e000ff127b82 */ /* 0x000e220000000a00 */
[----:B----4-:R-:W-:Y:S02]  /*03f0*/  IMAD R6, R4, R22, RZ ;  /* 0x0000001604067224 */ /* 0x010fe400078e02ff */
[----:B------:R-:W-:Y:S02]  /*0400*/  LOP3.LUT R2, R3, 0x3f, R0, 0xf8, !PT ;  /* 0x0000003f03027812 */ /* 0x000fe400078ef800 */
[----:B------:R-:W-:Y:S01]  /*0410*/  IMAD R7, R22, 0x2, R6 ;  /* 0x0000000216077824 */ /* 0x000fe200078e0206 */
[----:B--2---:R-:W-:Y:S02]  /*0420*/  UIMAD UR4, UR19, UR4, URZ ;  /* 0x00000004130472a4 */ /* 0x004fe4000f8e02ff */
[----:B------:R-:W-:Y:S01]  /*0430*/  IMAD R3, R2, UR5, RZ ;  /* 0x0000000502037c24 */ /* 0x000fe2000f8e02ff */
[----:B------:R-:W1:Y:S01]  /*0440*/  LDC.64 R66, c[0x0][0x3c0] ;  /* 0x0000f000ff427b82 */ /* 0x000e620000000a00 */
[----:B------:R-:W-:Y:S01]  /*0450*/  IMAD R9, R22, 0x2, R7 ;  /* 0x0000000216097824 */ /* 0x000fe200078e0207 */
[----:B------:R-:W-:Y:S01]  /*0460*/  USHF.L.U32 UR7, UR4, 0x1, URZ ;  /* 0x0000000104077899 */ /* 0x000fe200080006ff */
[C---:B------:R-:W-:Y:S01]  /*0470*/  IMAD.SHL.U32 R5, R3.reuse, 0x2, RZ ;  /* 0x0000000203057824 */ /* 0x040fe200078e00ff */
[----:B------:R-:W-:Y:S01]  /*0480*/  UIMAD.WIDE UR4, UR4, 0x2, URZ ;  /* 0x00000002040478a5 */ /* 0x000fe2000f8e02ff */
[----:B------:R-:W-:Y:S01]  /*0490*/  IMAD.HI R4, R3, 0x2, RZ ;  /* 0x0000000203047827 */ /* 0x000fe200078e02ff */
[----:B------:R-:W-:-:S02]  /*04a0*/  ULEA UR18, UR6, UR18, 0x18 ;  /* 0x0000001206127291 */ /* 0x000fc4000f8ec0ff */
[----:B------:R-:W-:Y:S01]  /*04b0*/  BAR.SYNC.DEFER_BLOCKING 0x0 ;  /* 0x0000000000007b1d */ /* 0x000fe20000010000 */
[----:B------:R-:W-:-:S05]  /*04c0*/  LEA R3, R22, R9, 0x1 ;  /* 0x0000000916037211 */ /* 0x000fca00078e08ff */
[----:B------:R-:W-:Y:S01]  /*04d0*/  IMAD R10, R22, 0x2, R3 ;  /* 0x00000002160a7824 */ /* 0x000fe200078e0203 */
[----:B0-----:R-:W-:Y:S01]  /*04e0*/  IADD3 R18, P0, P1, R5, UR7, R18 ;  /* 0x0000000705127c10 */ /* 0x001fe2000f91e012 */
[----:B------:R-:W0:Y:S01]  /*04f0*/  LDCU UR4, c[0x0][0x3c8] ;  /* 0x00007900ff0477ac */ /* 0x000e220008000800 */
[----:B------:R-:W2:Y:S02]  /*0500*/  LDC.64 R70, c[0x0][0x388] ;  /* 0x0000e200ff467b82 */ /* 0x000ea40000000a00 */
[----:B------:R-:W-:Y:S02]  /*0510*/  IADD3.X R20, PT, PT, R4, UR5, R19, P0, P1 ;  /* 0x0000000504147c10 */ /* 0x000fe400087e2413 */
[-C--:B------:R-:W-:Y:S02]  /*0520*/  LEA R4, P0, R6, R18.reuse, 0x1 ;  /* 0x0000001206047211 */ /* 0x080fe400078008ff */
[----:B------:R-:W-:Y:S02]  /*0530*/  LEA R12, P1, R10, R18, 0x1 ;  /* 0x000000120a0c7211 */ /* 0x000fe400078208ff */
[----:B------:R-:W-:-:S02]  /*0540*/  LEA.HI.X.SX32 R5, R6, R20, 0x1, P0 ;  /* 0x0000001406057211 */ /* 0x000fc400000f0eff */
[C---:B------:R-:W-:Y:S01]  /*0550*/  LEA R6, P0, R7.reuse, R18, 0x1 ;  /* 0x0000001207067211 */ /* 0x040fe200078008ff */
[----:B------:R-:W4:Y:S01]  /*0560*/  LDS R41, [UR18] ;  /* 0x00000012ff297984 */ /* 0x000f220008000800 */
[-C--:B------:R-:W-:Y:S01]  /*0570*/  LEA.HI.X.SX32 R13, R10, R20.reuse, 0x1, P1 ;  /* 0x000000140a0d7211 */ /* 0x080fe200008f0eff */
[----:B------:R-:W-:Y:S01]  /*0580*/  BAR.SYNC.DEFER_BLOCKING 0x0 ;  /* 0x0000000000007b1d */ /* 0x000fe20000010000 */
[----:B------:R-:W-:Y:S01]  /*0590*/  LEA.HI.X.SX32 R7, R7, R20, 0x1, P0 ;  /* 0x0000001407077211 */ /* 0x000fe200000f0eff */
[----:B------:R-:W-:Y:S01]  /*05a0*/  IMAD R15, R22, 0x2, R10 ;  /* 0x00000002160f7824 */ /* 0x000fe200078e020a */
[----:B------:R-:W-:-:S04]  /*05b0*/  LEA R10, P0, R3, R18, 0x1 ;  /* 0x00000012030a7211 */ /* 0x000fc800078008ff */
[----:B------:R-:W-:Y:S01]  /*05c0*/  LEA.HI.X.SX32 R11, R3, R20, 0x1, P0 ;  /* 0x00000014030b7211 */ /* 0x000fe200000f0eff */
[----:B------:R-:W-:Y:S01]  /*05d0*/  IMAD R3, R22, 0x2, R15 ;  /* 0x0000000216037824 */ /* 0x000fe200078e020f */
[----:B------:R-:W-:-:S04]  /*05e0*/  LEA R14, P0, R15, R18, 0x1 ;  /* 0x000000120f0e7211 */ /* 0x000fc800078008ff */
[C---:B------:R-:W-:Y:S02]  /*05f0*/  LEA R16, R22.reuse, R3, 0x1 ;  /* 0x0000000316107211 */ /* 0x040fe400078e08ff */
[----:B------:R-:W-:Y:S02]  /*0600*/  LEA.HI.X.SX32 R15, R15, R20, 0x1, P0 ;  /* 0x000000140f0f7211 */ /* 0x000fe400000f0eff */
[C---:B------:R-:W-:Y:S01]  /*0610*/  LEA R8, P1, R9.reuse, R18, 0x1 ;  /* 0x0000001209087211 */ /* 0x040fe200078208ff */
[----:B------:R-:W-:Y:S01]  /*0620*/  IMAD R17, R22, 0x2, R16 ;  /* 0x0000000216117824 */ /* 0x000fe200078e0210 */
[----:B---3--:R3:W5:Y:S02]  /*0630*/  LDG.E.U16 R19, desc[UR28][R4.64] ;  /* 0x0000001c04137981 */ /* 0x008764000c1e1500 */
[----:B------:R-:W-:Y:S02]  /*0640*/  LEA.HI.X.SX32 R9, R9, R20, 0x1, P1 ;  /* 0x0000001409097211 */ /* 0x000fe400008f0eff */
[----:B------:R0:W5:Y:S04]  /*0650*/  LDG.E.U16 R21, desc[UR28][R6.64] ;  /* 0x0000001c06157981 */ /* 0x000168000c1e1500 */
[----:B------:R1:W5:Y:S01]  /*0660*/  LDG.E.U16 R23, desc[UR28][R8.64] ;  /* 0x0000001c08177981 */ /* 0x000362000c1e1500 */
[----:B---3--:R-:W-:-:S03]  /*0670*/  LEA R4, P0, R3, R18, 0x1 ;  /* 0x0000001203047211 */ /* 0x008fc600078008ff */
[----:B------:R3:W5:Y:S01]  /*0680*/  LDG.E.U16 R25, desc[UR28][R10.64] ;  /* 0x0000001c0a197981 */ /* 0x000762000c1e1500 */
[----:B------:R-:W-:Y:S01]  /*0690*/  LEA.HI.X.SX32 R5, R3, R20, 0x1, P0 ;  /* 0x0000001403057211 */ /* 0x000fe200000f0eff */
[C---:B------:R-:W-:Y:S01]  /*06a0*/  IMAD R3, R22.reuse, 0x2, R17 ;  /* 0x0000000216037824 */ /* 0x040fe200078e0211 */
[C---:B0-----:R-:W-:Y:S01]  /*06b0*/  LEA R6, P0, R17.reuse, R18, 0x1 ;  /* 0x0000001211067211 */ /* 0x041fe200078008ff */
[----:B------:R0:W5:Y:S03]  /*06c0*/  LDG.E.U16 R27, desc[UR28][R12.64] ;  /* 0x0000001c0c1b7981 */ /* 0x000166000c1e1500 */
[----:B------:R-:W-:Y:S01]  /*06d0*/  LEA.HI.X.SX32 R7, R17, R20, 0x1, P0 ;  /* 0x0000001411077211 */ /* 0x000fe200000f0eff */
[----:B------:R2:W5:Y:S01]  /*06e0*/  LDG.E.U16 R29, desc[UR28][R14.64] ;  /* 0x0000001c0e1d7981 */ /* 0x000562000c1e1500 */
[----:B-1----:R-:W-:Y:S01]  /*06f0*/  LEA R8, P0, R3, R18, 0x1 ;  /* 0x0000001203087211 */ /* 0x002fe200078008ff */
[----:B---3--:R-:W-:-:S02]  /*0700*/  IMAD R11, R22, 0x2, R3 ;  /* 0x00000002160b7824 */ /* 0x008fc400078e0203 */
[----:B------:R1:W5:Y:S01]  /*0710*/  LDG.E.U16 R31, desc[UR28][R4.64] ;  /* 0x0000001c041f7981 */ /* 0x000362000c1e1500 */
[----:B------:R-:W-:Y:S02]  /*0720*/  LEA.HI.X.SX32 R9, R3, R20, 0x1, P0 ;  /* 0x0000001403097211 */ /* 0x000fe400000f0eff */
[-C--:B0-----:R-:W-:Y:S01]  /*0730*/  LEA R12, P1, R16, R18.reuse, 0x1 ;  /* 0x00000012100c7211 */ /* 0x081fe200078208ff */
[----:B------:R-:W5:Y:S01]  /*0740*/  LDG.E.U16 R33, desc[UR28][R6.64] ;  /* 0x0000001c06217981 */ /* 0x000f62000c1e1500 */
[C---:B------:R-:W-:Y:S02]  /*0750*/  LEA R10, P0, R11.reuse, R18, 0x1 ;  /* 0x000000120b0a7211 */ /* 0x040fe400078008ff */
[----:B------:R-:W-:Y:S01]  /*0760*/  LEA R3, R22, R11, 0x1 ;  /* 0x0000000b16037211 */ /* 0x000fe200078e08ff */
[----:B------:R-:W5:Y:S01]  /*0770*/  LDG.E.U16 R35, desc[UR28][R8.64] ;  /* 0x0000001c08237981 */ /* 0x000f62000c1e1500 */
[-C--:B------:R-:W-:Y:S02]  /*0780*/  LEA.HI.X.SX32 R13, R16, R20.reuse, 0x1, P1 ;  /* 0x00000014100d7211 */ /* 0x080fe400008f0eff */
[----:B------:R-:W-:Y:S01]  /*0790*/  LEA.HI.X.SX32 R11, R11, R20, 0x1, P0 ;  /* 0x000000140b0b7211 */ /* 0x000fe200000f0eff */
[C---:B------:R-:W-:Y:S01]  /*07a0*/  IMAD R16, R22.reuse, 0x2, R3 ;  /* 0x0000000216107824 */ /* 0x040fe200078e0203 */
[C---:B--2---:R-:W-:Y:S01]  /*07b0*/  LEA R14, P1, R3.reuse, R18, 0x1 ;  /* 0x00000012030e7211 */ /* 0x044fe200078208ff */
[----:B------:R0:W5:Y:S03]  /*07c0*/  LDG.E.U16 R17, desc[UR28][R12.64] ;  /* 0x0000001c0c117981 */ /* 0x000166000c1e1500 */
[----:B------:R-:W-:Y:S01]  /*07d0*/  LEA.HI.X.SX32 R15, R3, R20, 0x1, P1 ;  /* 0x00000014030f7211 */ /* 0x000fe200008f0eff */
[----:B------:R-:W-:Y:S01]  /*07e0*/  IMAD R3, R22, 0x2, R16 ;  /* 0x0000000216037824 */ /* 0x000fe200078e0210 */
[----:B------:R2:W5:Y:S01]  /*07f0*/  LDG.E.U16 R11, desc[UR28][R10.64] ;  /* 0x0000001c0a0b7981 */ /* 0x000562000c1e1500 */
[----:B-1----:R-:W-:-:S03]  /*0800*/  LEA R4, P0, R16, R18, 0x1 ;  /* 0x0000001210047211 */ /* 0x002fc600078008ff */
[----:B------:R1:W5:Y:S01]  /*0810*/  LDG.E.U16 R15, desc[UR28][R14.64] ;  /* 0x0000001c0e0f7981 */ /* 0x000362000c1e1500 */
[----:B0-----:R-:W-:Y:S01]  /*0820*/  IMAD R13, R22, 0x2, R3 ;  /* 0x00000002160d7824 */ /* 0x001fe200078e0203 */
[----:B--2---:R-:W-:Y:S02]  /*0830*/  SHF.R.U32.HI R10, RZ, 0x5, R0 ;  /* 0x00000005ff0a7819 */ /* 0x004fe40000011600 */
[----:B------:R-:W-:Y:S02]  /*0840*/  LEA.HI.X.SX32 R5, R16, R20, 0x1, P0 ;  /* 0x0000001410057211 */ /* 0x000fe400000f0eff */
[----:B------:R-:W-:Y:S02]  /*0850*/  SGXT.U32 R10, R10, 0x2 ;  /* 0x000000020a0a781a */ /* 0x000fe40000000000 */
[C---:B------:R-:W-:Y:S01]  /*0860*/  LEA R6, P0, R3.reuse, R18, 0x1 ;  /* 0x0000001203067211 */ /* 0x040fe200078008ff */
[----:B------:R-:W5:Y:S01]  /*0870*/  LDG.E.U16 R37, desc[UR28][R4.64] ;  /* 0x0000001c04257981 */ /* 0x000f62000c1e1500 */
[----:B------:R-:W-:Y:S01]  /*0880*/  LEA R16, R22, R13, 0x1 ;  /* 0x0000000d16107211 */ /* 0x000fe200078e08ff */
[----:B------:R-:W-:Y:S01]  /*0890*/  IMAD R10, R10, R67, RZ ;  /* 0x000000430a0a7224 */ /* 0x000fe200078e02ff */
[----:B------:R-:W-:-:S02]  /*08a0*/  LEA.HI.X.SX32 R7, R3, R20, 0x1, P0 ;  /* 0x0000001403077211 */ /* 0x000fc400000f0eff */
[CC--:B------:R-:W-:Y:S01]  /*08b0*/  LEA R8, P0, R16.reuse, R18.reuse, 0x1 ;  /* 0x0000001210087211 */ /* 0x0c0fe200078008ff */
[----:B-1----:R-:W-:Y:S01]  /*08c0*/  IMAD R14, R67, 0x4, R10 ;  /* 0x00000004430e7824 */ /* 0x002fe200078e020a */
[----:B------:R-:W-:Y:S01]  /*08d0*/  LEA R12, P1, R13, R18, 0x1 ;  /* 0x000000120d0c7211 */ /* 0x000fe200078208ff */
[----:B------:R-:W5:Y:S01]  /*08e0*/  LDG.E.U16 R39, desc[UR28][R6.64] ;  /* 0x0000001c06277981 */ /* 0x000f62000c1e1500 */
[----:B------:R-:W-:Y:S01]  /*08f0*/  LEA.HI.X.SX32 R9, R16, R20, 0x1, P0 ;  /* 0x0000001410097211 */ /* 0x000fe200000f0eff */
[----:B------:R-:W-:-:S04]  /*0900*/  IMAD R16, R67, 0x4, R14 ;  /* 0x0000000443107824 */ /* 0x000fc800078e020e */
[----:B------:R-:W-:Y:S01]  /*0910*/  IMAD R18, R67, 0x4, R16 ;  /* 0x0000000443127824 */ /* 0x000fe200078e0210 */
[----:B------:R-:W-:Y:S01]  /*0920*/  LEA.HI.X.SX32 R13, R13, R20, 0x1, P1 ;  /* 0x000000140d0d7211 */ /* 0x000fe200008f0eff */
[----:B------:R-:W5:Y:S03]  /*0930*/  LDG.E.U16 R9, desc[UR28][R8.64] ;  /* 0x0000001c08097981 */ /* 0x000f66000c1e1500 */
[C---:B------:R-:W-:Y:S02]  /*0940*/  LEA R20, R67.reuse, R18, 0x2 ;  /* 0x0000001243147211 */ /* 0x040fe400078e10ff */
[----:B------:R0:W5:Y:S03]  /*0950*/  LDG.E.U16 R13, desc[UR28][R12.64] ;  /* 0x0000001c0c0d7981 */ /* 0x000166000c1e1500 */
[----:B------:R-:W-:-:S04]  /*0960*/  IMAD R22, R67, 0x4, R20 ;  /* 0x0000000443167824 */ /* 0x000fc800078e0214 */
[----:B0-----:R-:W-:-:S04]  /*0970*/  IMAD R12, R67, 0x4, R22 ;  /* 0x00000004430c7824 */ /* 0x001fc800078e0216 */
[----:B------:R-:W-:-:S05]  /*0980*/  IMAD R24, R67, 0x4, R12 ;  /* 0x0000000443187824 */ /* 0x000fca00078e020c */
[----:B------:R-:W-:-:S05]  /*0990*/  LEA R26, R67, R24, 0x2 ;  /* 0x00000018431a7211 */ /* 0x000fca00078e10ff */
[----:B------:R-:W-:-:S04]  /*09a0*/  IMAD R28, R67, 0x4, R26 ;  /* 0x00000004431c7824 */ /* 0x000fc800078e021a */
[----:B------:R-:W-:-:S04]  /*09b0*/  IMAD R30, R67, 0x4, R28 ;  /* 0x00000004431e7824 */ /* 0x000fc800078e021c */
        /* <DEDUP_REMOVED lines=8> */
[C---:B------:R-:W-:Y:S01]  /*0a40*/  IMAD R48, R67.reuse, 0x4, R46 ;  /* 0x0000000443307824 */ /* 0x040fe200078e022e */
[----:B------:R-:W-:Y:S02]  /*0a50*/  LOP3.LUT R3, R0, 0x1f, RZ, 0xc0, !PT ;  /* 0x0000001f00037812 */ /* 0x000fe400078ec0ff */
[----:B------:R-:W-:Y:S02]  /*0a60*/  SHF.R.U32.HI R4, RZ, 0x5, R0 ;  /* 0x00000005ff047819 */ /* 0x000fe40000011600 */
[----:B------:R-:W-:Y:S01]  /*0a70*/  LEA R50, R67, R48, 0x2 ;  /* 0x0000003043327211 */ /* 0x000fe200078e10ff */
[----:B------:R-:W-:Y:S01]  /*0a80*/  IMAD R6, R3, UR4, RZ ;  /* 0x0000000403067c24 */ /* 0x000fe2000f8e02ff */
[----:B------:R-:W-:Y:S01]  /*0a90*/  R2UR UR24, R4 ;  /* 0x00000000041872ca */ /* 0x000fe200000e0000 */
[----:B------:R-:W-:Y:S02]  /*0aa0*/  IMAD R3, R66, UR19, RZ ;  /* 0x0000001342037c24 */ /* 0x000fe4000f8e02ff */
[C---:B------:R-:W-:Y:S01]  /*0ab0*/  IMAD R52, R67.reuse, 0x4, R50 ;  /* 0x0000000443347824 */ /* 0x040fe200078e0232 */
[----:B------:R-:W-:Y:S01]  /*0ac0*/  LOP3.LUT R4, R0, 0x3f, RZ, 0xc0, !PT ;  /* 0x0000003f00047812 */ /* 0x000fe200078ec0ff */
[----:B------:R-:W-:Y:S01]  /*0ad0*/  IMAD.SHL.U32 R8, R6, 0x2, RZ ;  /* 0x0000000206087824 */ /* 0x000fe200078e00ff */
[----:B------:R-:W-:Y:S01]  /*0ae0*/  SHF.R.S32.HI R5, RZ, 0x6, R0 ;  /* 0x00000006ff057819 */ /* 0x000fe20000011400 */
[----:B------:R-:W-:-:S02]  /*0af0*/  IMAD R54, R67, 0x4, R52 ;  /* 0x0000000443367824 */ /* 0x000fc400078e0234 */
[----:B------:R-:W-:Y:S01]  /*0b00*/  IMAD.SHL.U32 R7, R3, 0x2, RZ ;  /* 0x0000000203077824 */ /* 0x000fe200078e00ff */
[----:B------:R-:W-:Y:S01]  /*0b10*/  SGXT R5, R5, 0x1 ;  /* 0x000000010505781a */ /* 0x000fe20000000200 */
[----:B------:R-:W-:Y:S02]  /*0b20*/  IMAD.SHL.U32 R68, R4, 0x2, RZ ;  /* 0x0000000204447824 */ /* 0x000fe400078e00ff */
[----:B------:R-:W-:Y:S01]  /*0b30*/  IMAD R56, R67, 0x4, R54 ;  /* 0x0000000443387824 */ /* 0x000fe200078e0236 */
[----:B------:R-:W-:Y:S01]  /*0b40*/  IADD3 R7, P0, P1, R8, R70, R7 ;  /* 0x0000004608077210 */ /* 0x000fe2000791e007 */
[----:B------:R-:W-:-:S04]  /*0b50*/  IMAD.HI R6, R6, 0x2, RZ ;  /* 0x0000000206067827 */ /* 0x000fc800078e02ff */
[----:B------:R-:W-:Y:S01]  /*0b60*/  IMAD.HI R4, R3, 0x2, RZ ;  /* 0x0000000203047827 */ /* 0x000fe200078e02ff */
[----:B------:R-:W-:Y:S02]  /*0b70*/  LOP3.LUT R134, R68, 0x90, R5, 0x78, !PT ;  /* 0x0000009044867812 */ /* 0x000fe400078e7805 */
[----:B------:R-:W-:Y:S02]  /*0b80*/  LEA R58, R67, R56, 0x2 ;  /* 0x00000038433a7211 */ /* 0x000fe400078e10ff */
[----:B------:R-:W-:Y:S02]  /*0b90*/  IADD3.X R5, PT, PT, R6, R71, R4, P0, P1 ;  /* 0x0000004706057210 */ /* 0x000fe400007e2404 */
[-C--:B------:R-:W-:Y:S02]  /*0ba0*/  LEA R132, P0, R10, R7.reuse, 0x1 ;  /* 0x000000070a847211 */ /* 0x080fe400078008ff */
[-C--:B------:R-:W-:Y:S02]  /*0bb0*/  LEA R130, P1, R14, R7.reuse, 0x1 ;  /* 0x000000070e827211 */ /* 0x080fe400078208ff */
[----:B------:R-:W-:-:S02]  /*0bc0*/  LEA R128, P2, R16, R7, 0x1 ;  /* 0x0000000710807211 */ /* 0x000fc400078408ff */
[----:B------:R-:W-:Y:S01]  /*0bd0*/  LEA R126, P3, R18, R7, 0x1 ;  /* 0x00000007127e7211 */ /* 0x000fe200078608ff */
[----:B------:R-:W-:Y:S01]  /*0be0*/  IMAD R60, R67, 0x4, R58 ;  /* 0x00000004433c7824 */ /* 0x000fe200078e023a */
[-C--:B------:R-:W-:Y:S02]  /*0bf0*/  LEA.HI.X.SX32 R133, R10, R5.reuse, 0x1, P0 ;  /* 0x000000050a857211 */ /* 0x080fe400000f0eff */
[-C--:B------:R-:W-:Y:S02]  /*0c00*/  LEA.HI.X.SX32 R131, R14, R5.reuse, 0x1, P1 ;  /* 0x000000050e837211 */ /* 0x080fe400008f0eff */
[-C--:B------:R-:W-:Y:S02]  /*0c10*/  LEA.HI.X.SX32 R129, R16, R5.reuse, 0x1, P2 ;  /* 0x0000000510817211 */ /* 0x080fe400010f0eff */
[----:B------:R-:W-:Y:S02]  /*0c20*/  LEA.HI.X.SX32 R127, R18, R5, 0x1, P3 ;  /* 0x00000005127f7211 */ /* 0x000fe400018f0eff */
[----:B------:R-:W-:-:S02]  /*0c30*/  LEA R124, P0, R20, R7, 0x1 ;  /* 0x00000007147c7211 */ /* 0x000fc400078008ff */
[-C--:B------:R-:W-:Y:S02]  /*0c40*/  LEA R120, P1, R22, R7.reuse, 0x1 ;  /* 0x0000000716787211 */ /* 0x080fe400078208ff */
[-C--:B------:R-:W-:Y:S02]  /*0c50*/  LEA R118, P2, R12, R7.reuse, 0x1 ;  /* 0x000000070c767211 */ /* 0x080fe400078408ff */
[----:B------:R-:W-:Y:S01]  /*0c60*/  LEA R116, P3, R24, R7, 0x1 ;  /* 0x0000000718747211 */ /* 0x000fe200078608ff */
[----:B------:R-:W-:Y:S01]  /*0c70*/  IMAD R62, R67, 0x4, R60 ;  /* 0x00000004433e7824 */ /* 0x000fe200078e023c */
[-C--:B------:R-:W-:Y:S02]  /*0c80*/  LEA.HI.X.SX32 R125, R20, R5.reuse, 0x1, P0 ;  /* 0x00000005147d7211 */ /* 0x080fe400000f0eff */
[-C--:B------:R-:W-:Y:S02]  /*0c90*/  LEA.HI.X.SX32 R121, R22, R5.reuse, 0x1, P1 ;  /* 0x0000000516797211 */ /* 0x080fe400008f0eff */
[----:B------:R-:W-:-:S02]  /*0ca0*/  LEA.HI.X.SX32 R119, R12, R5, 0x1, P2 ;  /* 0x000000050c777211 */ /* 0x000fc400010f0eff */
[----:B------:R-:W-:Y:S02]  /*0cb0*/  LEA.HI.X.SX32 R117, R24, R5, 0x1, P3 ;  /* 0x0000000518757211 */ /* 0x000fe400018f0eff */
[-C--:B------:R-:W-:Y:S02]  /*0cc0*/  LEA R114, P0, R26, R7.reuse, 0x1 ;  /* 0x000000071a727211 */ /* 0x080fe400078008ff */
[-C--:B------:R-:W-:Y:S02]  /*0cd0*/  LEA R112, P1, R28, R7.reuse, 0x1 ;  /* 0x000000071c707211 */ /* 0x080fe400078208ff */
[-C--:B------:R-:W-:Y:S02]  /*0ce0*/  LEA R110, P2, R30, R7.reuse, 0x1 ;  /* 0x000000071e6e7211 */ /* 0x080fe400078408ff */
[----:B------:R-:W-:Y:S01]  /*0cf0*/  LEA R108, P3, R32, R7, 0x1 ;  /* 0x00000007206c7211 */ /* 0x000fe200078608ff */
[----:B------:R-:W-:Y:S01]  /*0d00*/  IMAD R64, R67, 0x4, R62 ;  /* 0x0000000443407824 */ /* 0x000fe200078e023e */
[----:B------:R-:W-:-:S02]  /*0d10*/  LEA.HI.X.SX32 R115, R26, R5, 0x1, P0 ;  /* 0x000000051a737211 */ /* 0x000fc400000f0eff */
[-C--:B------:R-:W-:Y:S02]  /*0d20*/  LEA.HI.X.SX32 R113, R28, R5.reuse, 0x1, P1 ;  /* 0x000000051c717211 */ /* 0x080fe400008f0eff */
[-C--:B------:R-:W-:Y:S02]  /*0d30*/  LEA.HI.X.SX32 R111, R30, R5.reuse, 0x1, P2 ;  /* 0x000000051e6f7211 */ /* 0x080fe400010f0eff */
[----:B------:R-:W-:Y:S02]  /*0d40*/  LEA.HI.X.SX32 R109, R32, R5, 0x1, P3 ;  /* 0x00000005206d7211 */ /* 0x000fe400018f0eff */
[-C--:B------:R-:W-:Y:S02]  /*0d50*/  LEA R106, P0, R34, R7.reuse, 0x1 ;  /* 0x00000007226a7211 */ /* 0x080fe400078008ff */
[-C--:B------:R-:W-:Y:S02]  /*0d60*/  LEA R104, P1, R36, R7.reuse, 0x1 ;  /* 0x0000000724687211 */ /* 0x080fe400078208ff */
[----:B------:R-:W-:-:S02]  /*0d70*/  LEA R102, P2, R38, R7, 0x1 ;  /* 0x0000000726667211 */ /* 0x000fc400078408ff */
[----:B------:R-:W-:Y:S02]  /*0d80*/  LEA R100, P3, R40, R7, 0x1 ;  /* 0x0000000728647211 */ /* 0x000fe400078608ff */
[----:B------:R-:W-:Y:S02]  /*0d90*/  LEA R66, R67, R64, 0x2 ;  /* 0x0000004043427211 */ /* 0x000fe400078e10ff */
[-C--:B------:R-:W-:Y:S02]  /*0da0*/  LEA.HI.X.SX32 R107, R34, R5.reuse, 0x1, P0 ;  /* 0x00000005226b7211 */ /* 0x080fe400000f0eff */
[-C--:B------:R-:W-:Y:S02]  /*0db0*/  LEA.HI.X.SX32 R105, R36, R5.reuse, 0x1, P1 ;  /* 0x0000000524697211 */ /* 0x080fe400008f0eff */
[-C--:B------:R-:W-:Y:S02]  /*0dc0*/  LEA.HI.X.SX32 R103, R38, R5.reuse, 0x1, P2 ;  /* 0x0000000526677211 */ /* 0x080fe400010f0eff */
[----:B------:R-:W-:-:S02]  /*0dd0*/  LEA.HI.X.SX32 R101, R40, R5, 0x1, P3 ;  /* 0x0000000528657211 */ /* 0x000fc400018f0eff */
[-C--:B------:R-:W-:Y:S02]  /*0de0*/  LEA R98, P0, R42, R7.reuse, 0x1 ;  /* 0x000000072a627211 */ /* 0x080fe400078008ff */
[-C--:B------:R-:W-:Y:S02]  /*0df0*/  LEA R96, P1, R44, R7.reuse, 0x1 ;  /* 0x000000072c607211 */ /* 0x080fe400078208ff */
[-C--:B------:R-:W-:Y:S02]  /*0e00*/  LEA R94, P2, R46, R7.reuse, 0x1 ;  /* 0x000000072e5e7211 */ /* 0x080fe400078408ff */
[----:B------:R-:W-:Y:S02]  /*0e10*/  LEA R92, P3, R48, R7, 0x1 ;  /* 0x00000007305c7211 */ /* 0x000fe400078608ff */
[----:B------:R-:W-:Y:S02]  /*0e20*/  LEA R122, R67, R66, 0x2 ;  /* 0x00000042437a7211 */ /* 0x000fe400078e10ff */
[----:B------:R-:W-:-:S02]  /*0e30*/  LEA.HI.X.SX32 R99, R42, R5, 0x1, P0 ;  /* 0x000000052a637211 */ /* 0x000fc400000f0eff */
[-C--:B------:R-:W-:Y:S02]  /*0e40*/  LEA.HI.X.SX32 R97, R44, R5.reuse, 0x1, P1 ;  /* 0x000000052c617211 */ /* 0x080fe400008f0eff */
[-C--:B------:R-:W-:Y:S02]  /*0e50*/  LEA.HI.X.SX32 R95, R46, R5.reuse, 0x1, P2 ;  /* 0x000000052e5f7211 */ /* 0x080fe400010f0eff */
[----:B------:R-:W-:Y:S01]  /*0e60*/  LEA.HI.X.SX32 R93, R48, R5, 0x1, P3 ;  /* 0x00000005305d7211 */ /* 0x000fe200018f0eff */
[----:B------:R-:W-:Y:S01]  /*0e70*/  IMAD R8, R67, 0x4, R122 ;  /* 0x0000000443087824 */ /* 0x000fe200078e027a */
        /* <DEDUP_REMOVED lines=9> */
[----:B----4-:R-:W-:-:S02]  /*0f10*/  R2UR UR17, R41 ;  /* 0x00000000291172ca */ /* 0x010fc400000e0000 */
[-C--:B------:R-:W-:Y:S02]  /*0f20*/  LEA R82, P0, R58, R7.reuse, 0x1 ;  /* 0x000000073a527211 */ /* 0x080fe400078008ff */
[-C--:B------:R-:W-:Y:S02]  /*0f30*/  LEA R80, P1, R60, R7.reuse, 0x1 ;  /* 0x000000073c507211 */ /* 0x080fe400078208ff */
[-C--:B------:R-:W-:Y:S02]  /*0f40*/  LEA R78, P2, R62, R7.reuse, 0x1 ;  /* 0x000000073e4e7211 */ /* 0x080fe400078408ff */
[----:B------:R-:W-:Y:S02]  /*0f50*/  LEA R76, P3, R64, R7, 0x1 ;  /* 0x00000007404c7211 */ /* 0x000fe400078608ff */
[-C--:B------:R-:W-:Y:S02]  /*0f60*/  LEA.HI.X.SX32 R83, R58, R5.reuse, 0x1, P0 ;  /* 0x000000053a537211 */ /* 0x080fe400000f0eff */
[----:B------:R-:W-:-:S02]  /*0f70*/  LEA.HI.X.SX32 R81, R60, R5, 0x1, P1 ;  /* 0x000000053c517211 */ /* 0x000fc400008f0eff */
[-C--:B------:R-:W-:Y:S02]  /*0f80*/  LEA.HI.X.SX32 R79, R62, R5.reuse, 0x1, P2 ;  /* 0x000000053e4f7211 */ /* 0x080fe400010f0eff */
[----:B------:R-:W-:Y:S02]  /*0f90*/  LEA.HI.X.SX32 R77, R64, R5, 0x1, P3 ;  /* 0x00000005404d7211 */ /* 0x000fe400018f0eff */
[-C--:B------:R-:W-:Y:S02]  /*0fa0*/  LEA R74, P0, R66, R7.reuse, 0x1 ;  /* 0x00000007424a7211 */ /* 0x080fe400078008ff */
[-C--:B------:R-:W-:Y:S02]  /*0fb0*/  LEA R72, P1, R122, R7.reuse, 0x1 ;  /* 0x000000077a487211 */ /* 0x080fe400078208ff */
[-C--:B------:R-:W-:Y:S02]  /*0fc0*/  LEA R70, P2, R8, R7.reuse, 0x1 ;  /* 0x0000000708467211 */ /* 0x080fe400078408ff */
[----:B------:R-:W-:-:S02]  /*0fd0*/  LEA R68, P3, R3, R7, 0x1 ;  /* 0x0000000703447211 */ /* 0x000fc400078608ff */
[-C--:B------:R-:W-:Y:S02]  /*0fe0*/  LEA.HI.X.SX32 R75, R66, R5.reuse, 0x1, P0 ;  /* 0x00000005424b7211 */ /* 0x080fe400000f0eff */
[-C--:B------:R-:W-:Y:S02]  /*0ff0*/  LEA.HI.X.SX32 R73, R122, R5.reuse, 0x1, P1 ;  /* 0x000000057a497211 */ /* 0x080fe400008f0eff */
[-C--:B------:R-:W-:Y:S02]  /*1000*/  LEA.HI.X.SX32 R71, R8, R5.reuse, 0x1, P2 ;  /* 0x0000000508477211 */ /* 0x080fe400010f0eff */
[----:B------:R-:W-:Y:S02]  /*1010*/  LEA.HI.X.SX32 R69, R3, R5, 0x1, P3 ;  /* 0x0000000503457211 */ /* 0x000fe400018f0eff */
[----:B------:R-:W-:Y:S01]  /*1020*/  LOP3.LUT R4, R134, 0x20, RZ, 0x3c, !PT ;  /* 0x0000002086047812 */ /* 0x000fe200078e3cff */
[----:B------:R-:W-:Y:S06]  /*1030*/  BRA.U UP0, `(.L_x_5) ;  /* 0x0000000100187547 */ /* 0x000fec000b800000 */
[----:B------:R-:W-:Y:S01]  /*1040*/  ELECT P0, URZ, PT ;  /* 0x0000000000ff782f */ /* 0x000fe20003800000 */
[----:B------:R-:W-:Y:S01]  /*1050*/  IMAD.MOV.U32 R3, RZ, RZ, 0x1 ;  /* 0x00000001ff037424 */ /* 0x000fe200078e00ff */
[----:B------:R-:W-:Y:S01]  /*1060*/  UMOV UR4, 0x40 ;  /* 0x0000004000047882 */ /* 0x000fe20000000000 */
[----:B------:R-:W-:Y:S01]  /*1070*/  UVIRTCOUNT.DEALLOC.SMPOOL 0x80 ;  /* 0x000000800000784c */ /* 0x000fe20000000000 */
[----:B------:R-:W-:-:S09]  /*1080*/  ULEA UR4, UR6, UR4, 0x18 ;  /* 0x0000000406047291 */ /* 0x000fd2000f8ec0ff */
[----:B------:R0:W-:Y:S03]  /*1090*/  @P0 STS.U8 [UR4], R3 ;  /* 0x00000003ff000988 */ /* 0x0001e60008000004 */
.L_x_5:
[----:B------:R-:W-:Y:S01]  /*10a0*/  USHF.L.U32 UR4, UR24, 0x15, URZ ;  /* 0x0000001518047899 */ /* 0x000fe200080006ff */
[C---:B------:R-:W-:Y:S01]  /*10b0*/  LOP3.LUT R6, R134.reuse, 0x40, RZ, 0x3c, !PT ;  /* 0x0000004086067812 */ /* 0x040fe200078e3cff */
[----:B-----5:R1:W-:Y:S01]  /*10c0*/  STS.U16 [R134+UR18+0x6000], R19 ;  /* 0x0060001386007988 */ /* 0x0203e20008000412 */
[----:B------:R-:W-:Y:S01]  /*10d0*/  LOP3.LUT R8, R134, 0x60, RZ, 0x3c, !PT ;  /* 0x0000006086087812 */ /* 0x000fe200078e3cff */
[----:B------:R-:W-:Y:S01]  /*10e0*/  ULOP3.LUT UR4, UR4, 0x600000, URZ, 0xc0, !UPT ;  /* 0x0060000004047892 */ /* 0x000fe2000f8ec0ff */
[----:B------:R-:W-:Y:S01]  /*10f0*/  LOP3.LUT P0, RZ, R0, 0x7f, RZ, 0xc0, !PT ;  /* 0x0000007f00ff7812 */ /* 0x000fe2000780c0ff */
[----:B------:R2:W-:Y:S01]  /*1100*/  STS.U16 [R134+UR18+0x6400], R27 ;  /* 0x0064001b86007988 */ /* 0x0005e20008000412 */
[----:B------:R-:W-:Y:S01]  /*1110*/  UMOV UR5, 0x1 ;  /* 0x0000000100057882 */ /* 0x000fe20000000000 */
[----:B------:R-:W-:Y:S01]  /*1120*/  UIADD3 UR16, UPT, UPT, UR17, UR4, URZ ;  /* 0x0000000411107290 */ /* 0x000fe2000fffe0ff */
[----:B0-----:R-:W-:Y:S01]  /*1130*/  PRMT R3, RZ, 0x7610, R3 ;  /* 0x00007610ff037816 */ /* 0x001fe20000000003 */
[----:B------:R-:W-:Y:S01]  /*1140*/  STS.U16 [R134+UR18+0x6800], R33 ;  /* 0x0068002186007988 */ /* 0x000fe20008000412 */
[----:B------:R-:W-:Y:S01]  /*1150*/  UIADD3 UR15, UPT, UPT, UR18, 0x7000, URZ ;  /* 0x00007000120f7890 */ /* 0x000fe2000fffe0ff */
[----:B------:R-:W-:Y:S01]  /*1160*/  PRMT R7, RZ, 0x7610, R7 ;  /* 0x00007610ff077816 */ /* 0x000fe20000000007 */
[----:B------:R-:W-:Y:S01]  /*1170*/  UIADD3 UR46, UPT, UPT, UR11, 0x40, URZ ;  /* 0x000000400b2e7890 */ /* 0x000fe2000fffe0ff */
[----:B------:R-:W-:Y:S01]  /*1180*/  STS.U16 [R134+UR18+0x6c00], R37 ;  /* 0x006c002586007988 */ /* 0x000fe20008000412 */
[----:B-1----:R-:W-:-:S02]  /*1190*/  PRMT R19, RZ, 0x7610, R19 ;  /* 0x00007610ff137816 */ /* 0x002fc40000000013 */
[----:B--2---:R-:W-:Y:S01]  /*11a0*/  PRMT R27, RZ, 0x7610, R27 ;  /* 0x00007610ff1b7816 */ /* 0x004fe2000000001b */
[----:B------:R0:W-:Y:S01]  /*11b0*/  STS.U16 [R4+UR18+0x6100], R21 ;  /* 0x0061001504007988 */ /* 0x0001e20008000412 */
[----:B------:R-:W-:Y:S01]  /*11c0*/  VOTEU.ALL UP1, P0 ;  /* 0x0000000000ff7886 */ /* 0x000fe20000020000 */
[----:B------:R-:W-:Y:S01]  /*11d0*/  VOTEU.ALL UP2, P0 ;  /* 0x0000000000ff7886 */ /* 0x000fe20000040000 */
[----:B------:R-:W-:Y:S01]  /*11e0*/  ISETP.LT.AND P1, PT, RZ, UR46, PT ;  /* 0x0000002eff007c0c */ /* 0x000fe2000bf21270 */
[----:B------:R-:W-:Y:S01]  /*11f0*/  STS.U16 [R4+UR18+0x6500], R29 ;  /* 0x0065001d04007988 */ /* 0x000fe20008000412 */
[----:B------:R-:W-:Y:S01]  /*1200*/  PRMT R43, RZ, 0x7610, R43 ;  /* 0x00007610ff2b7816 */ /* 0x000fe2000000002b */
[----:B------:R-:W-:-:S04]  /*1210*/  @!UP1 UIADD3 UR6, UPT, UPT, -UR5, 0x100000, URZ ;  /* 0x0010000005069890 */ /* 0x000fc8000fffe1ff */
[----:B------:R-:W-:Y:S02]  /*1220*/  @!UP1 USHF.L.U32 UR7, UR6, 0xb, URZ ;  /* 0x0000000b06079899 */ /* 0x000fe400080006ff */
[----:B------:R-:W-:Y:S01]  /*1230*/  @!UP1 USHF.L.U32 UR6, UR6, 0x1, URZ ;  /* 0x0000000106069899 */ /* 0x000fe200080006ff */
[----:B------:R1:W-:Y:S01]  /*1240*/  STS.U16 [R4+UR18+0x6900], R35 ;  /* 0x0069002304007988 */ /* 0x0003e20008000412 */
[----:B------:R-:W-:Y:S02]  /*1250*/  PRMT R47, RZ, 0x7610, R47 ;  /* 0x00007610ff2f7816 */ /* 0x000fe4000000002f */
[----:B0-----:R-:W-:Y:S01]  /*1260*/  PRMT R21, RZ, 0x7610, R21 ;  /* 0x00007610ff157816 */ /* 0x001fe20000000015 */
[----:B------:R0:W-:Y:S01]  /*1270*/  STS.U16 [R4+UR18+0x6d00], R39 ;  /* 0x006d002704007988 */ /* 0x0001e20008000412 */
[----:B------:R-:W-:Y:S02]  /*1280*/  PRMT R51, RZ, 0x7610, R51 ;  /* 0x00007610ff337816 */ /* 0x000fe40000000033 */
[----:B------:R-:W-:Y:S01]  /*1290*/  PRMT R55, RZ, 0x7610, R55 ;  /* 0x00007610ff377816 */ /* 0x000fe20000000037 */
[----:B------:R2:W-:Y:S01]  /*12a0*/  STS.U16 [R6+UR18+0x6200], R23 ;  /* 0x0062001706007988 */ /* 0x0005e20008000412 */
[----:B------:R-:W-:-:S02]  /*12b0*/  PRMT R59, RZ, 0x7610, R59 ;  /* 0x00007610ff3b7816 */ /* 0x000fc4000000003b */
[----:B-1----:R-:W-:Y:S01]  /*12c0*/  PRMT R35, RZ, 0x7610, R35 ;  /* 0x00007610ff237816 */ /* 0x002fe20000000023 */
[----:B------:R1:W-:Y:S01]  /*12d0*/  STS.U16 [R6+UR18+0x6600], R31 ;  /* 0x0066001f06007988 */ /* 0x0003e20008000412 */
[----:B------:R-:W-:Y:S02]  /*12e0*/  PRMT R63, RZ, 0x7610, R63 ;  /* 0x00007610ff3f7816 */ /* 0x000fe4000000003f */
[----:B0-----:R-:W-:Y:S01]  /*12f0*/  PRMT R39, RZ, 0x7610, R39 ;  /* 0x00007610ff277816 */ /* 0x001fe20000000027 */
[----:B------:R0:W-:Y:S01]  /*1300*/  STS.U16 [R6+UR18+0x6a00], R11 ;  /* 0x006a000b06007988 */ /* 0x0001e20008000412 */
[----:B------:R-:W-:Y:S02]  /*1310*/  PRMT R5, RZ, 0x7610, R5 ;  /* 0x00007610ff057816 */ /* 0x000fe40000000005 */
[----:B--2---:R-:W-:Y:S01]  /*1320*/  PRMT R23, RZ, 0x7610, R23 ;  /* 0x00007610ff177816 */ /* 0x004fe20000000017 */
        /* <DEDUP_REMOVED lines=15> */
[----:B------:R-:W-:Y:S01]  /*1420*/  STTM.16dp32bit_t0_t15.x16 tmem[UR16], RZ ;  /* 0x000000ff000079ed */ /* 0x000fe20008a00010 */
[----:B------:R-:W-:Y:S01]  /*1430*/  STTM.16dp32bit_t16_t31.x16 tmem[UR16+0x10], RZ ;  /* 0x000010ff000079ed */ /* 0x000fe20008a20010 */
[----:B------:R-:W0:Y:S02]  /*1440*/  FENCE.VIEW.ASYNC.T ;  /* 0x00000000000073c6 */ /* 0x000e240000000200 */
[----:B0-----:R-:W-:Y:S01]  /*1450*/  BAR.SYNC.DEFER_BLOCKING 0x0 ;  /* 0x0000000000007b1d */ /* 0x001fe20000010000 */
[----:B--2---:R-:W-:-:S02]  /*1460*/  PRMT R15, RZ, 0x7610, R15 ;  /* 0x00007610ff0f7816 */ /* 0x004fc4000000000f */
[----:B------:R-:W-:Y:S02]  /*1470*/  PRMT R49, RZ, 0x7610, R49 ;  /* 0x00007610ff317816 */ /* 0x000fe40000000031 */
[----:B-1----:R-:W-:Y:S02]  /*1480*/  PRMT R9, RZ, 0x7610, R9 ;  /* 0x00007610ff097816 */ /* 0x002fe40000000009 */
[----:B------:R-:W-:Y:S02]  /*1490*/  PRMT R53, RZ, 0x7610, R53 ;  /* 0x00007610ff357816 */ /* 0x000fe40000000035 */
[----:B------:R-:W-:Y:S02]  /*14a0*/  PRMT R57, RZ, 0x7610, R57 ;  /* 0x00007610ff397816 */ /* 0x000fe40000000039 */
[----:B------:R-:W-:Y:S02]  /*14b0*/  PRMT R61, RZ, 0x7610, R61 ;  /* 0x00007610ff3d7816 */ /* 0x000fe4000000003d */
[----:B------:R-:W-:Y:S01]  /*14c0*/  PRMT R65, RZ, 0x7610, R65 ;  /* 0x00007610ff417816 */ /* 0x000fe20000000041 */
[----:B------:R-:W0:Y:S02]  /*14d0*/  FENCE.VIEW.ASYNC.S ;  /* 0x00000000000073c6 */ /* 0x000e240000000000 */
[----:B0-----:R0:W1:Y:S02]  /*14e0*/  @!UP2 SYNCS.EXCH.64 URZ, [UR15], UR6 ;  /* 0x000000060fffa5b2 */ /* 0x0010640008000100 */
[----:B-1----:R-:W-:Y:S06]  /*14f0*/  BAR.SYNC.DEFER_BLOCKING 0x0 ;  /* 0x0000000000007b1d */ /* 0x002fec0000010000 */
[----:B------:R-:W2:Y:S04]  /*1500*/  @P1 LDG.E.U16 R3, desc[UR28][R132.64] ;  /* 0x0000001c84031981 */ /* 0x000ea8000c1e1500 */
[----:B------:R-:W3:Y:S04]  /*1510*/  @P1 LDG.E.U16 R7, desc[UR28][R128.64] ;  /* 0x0000001c80071981 */ /* 0x000ee8000c1e1500 */
[----:B------:R-:W4:Y:S04]  /*1520*/  @P1 LDG.E.U16 R19, desc[UR28][R124.64] ;  /* 0x0000001c7c131981 */ /* 0x000f28000c1e1500 */
        /* <DEDUP_REMOVED lines=28> */
[----:B------:R-:W4:Y:S01]  /*16f0*/  @P1 LDG.E.U16 R65, desc[UR28][R68.64] ;  /* 0x0000001c44411981 */ /* 0x000f22000c1e1500 */
[----:B0-----:R-:W-:-:S04]  /*1700*/  @!UP1 UIADD3 UR6, UPT, UPT, -UR5, 0x100000, URZ ;  /* 0x0010000005069890 */ /* 0x001fc8000fffe1ff */
[----:B------:R-:W-:Y:S02]  /*1710*/  @!UP1 USHF.L.U32 UR7, UR6, 0xb, URZ ;  /* 0x0000000b06079899 */ /* 0x000fe400080006ff */
[----:B------:R-:W-:Y:S01]  /*1720*/  @!UP1 USHF.L.U32 UR6, UR6, 0x1, URZ ;  /* 0x0000000106069899 */ /* 0x000fe200080006ff */
[----:B------:R-:W-:Y:S01]  /*1730*/  VOTEU.ALL UP2, P0 ;  /* 0x0000000000ff7886 */ /* 0x000fe20000040000 */
[----:B------:R-:W-:-:S04]  /*1740*/  @!UP1 UIADD3 UR4, UPT, UPT, -UR5, 0x100000, URZ ;  /* 0x0010000005049890 */ /* 0x000fc8000fffe1ff */
[----:B------:R-:W-:Y:S02]  /*1750*/  @!UP1 USHF.L.U32 UR5, UR4, 0xb, URZ ;  /* 0x0000000b04059899 */ /* 0x000fe400080006ff */
[----:B------:R-:W-:Y:S01]  /*1760*/  @!UP1 USHF.L.U32 UR4, UR4, 0x1, URZ ;  /* 0x0000000104049899 */ /* 0x000fe200080006ff */
[----:B------:R-:W-:Y:S01]  /*1770*/  ISETP.EQ.U32.AND P2, PT, RZ, UR24, P1 ;  /* 0x00000018ff007c0c */ /* 0x000fe20008f42070 */
[----:B------:R-:W-:Y:S02]  /*1780*/  UIADD3 UR10, UPT, UPT, UR18, 0x2000, URZ ;  /* 0x00002000120a7890 */ /* 0x000fe4000fffe0ff */
[----:B------:R0:W1:Y:S01]  /*1790*/  @!UP2 SYNCS.EXCH.64 URZ, [UR18+0x7008], UR6 ;  /* 0x0070080612ffa5b2 */ /* 0x0000620008000100 */
[----:B------:R-:W-:Y:S01]  /*17a0*/  VOTEU.ALL UP2, P0 ;  /* 0x0000000000ff7886 */ /* 0x000fe20000040000 */
[----:B------:R-:W-:Y:S01]  /*17b0*/  UIADD3 UR14, UPT, UPT, UR17, 0x100000, URZ ;  /* 0x00100000110e7890 */ /* 0x000fe2000fffe0ff */
[----:B--2---:R0:W-:Y:S04]  /*17c0*/  STS.U16 [R134+UR18], R3 ;  /* 0x0000000386007988 */ /* 0x0041e80008000412 */
[----:B---3--:R0:W-:Y:S04]  /*17d0*/  STS.U16 [R134+UR18+0x200], R7 ;  /* 0x0002000786007988 */ /* 0x0081e80008000412 */
[----:B----4-:R0:W-:Y:S04]  /*17e0*/  STS.U16 [R134+UR18+0x400], R19 ;  /* 0x0004001386007988 */ /* 0x0101e80008000412 */
[----:B------:R0:W-:Y:S04]  /*17f0*/  STS.U16 [R134+UR18+0x600], R21 ;  /* 0x0006001586007988 */ /* 0x0001e80008000412 */
        /* <DEDUP_REMOVED lines=27> */
[----:B------:R0:W-:Y:S01]  /*19b0*/  STS.U16 [R4+UR18+0x1f00], R65 ;  /* 0x001f004104007988 */ /* 0x0001e20008000412 */
[----:B-1----:R1:W-:Y:S06]  /*19c0*/  MEMBAR.ALL.CTA ;  /* 0x0000000000007992 */ /* 0x0023ec0000008000 */
[----:B-1----:R-:W-:Y:S04]  /*19d0*/  FENCE.VIEW.ASYNC.S ;  /* 0x00000000000073c6 */ /* 0x002fe80000000000 */
[----:B------:R-:W1:Y:S02]  /*19e0*/  FENCE.VIEW.ASYNC.S ;  /* 0x00000000000073c6 */ /* 0x000e640000000000 */
[----:B-1----:R0:W1:Y:S02]  /*19f0*/  @!UP2 SYNCS.EXCH.64 URZ, [UR18+0x2000], UR4 ;  /* 0x0020000412ffa5b2 */ /* 0x0020640008000100 */
[----:B-1----:R-:W-:Y:S06]  /*1a00*/  BAR.SYNC.DEFER_BLOCKING 0x0 ;  /* 0x0000000000007b1d */ /* 0x002fec0000010000 */
[----:B0-----:R-:W-:Y:S05]  /*1a10*/  @!P2 BRA `(.L_x_6) ;  /* 0x000000000068a947 */ /* 0x001fea0003800000 */
[----:B------:R-:W-:Y:S02]  /*1a20*/  UIADD3 UR4, UPT, UPT, UR18, 0x6000, URZ ;  /* 0x0000600012047890 */ /* 0x000fe4000fffe0ff */
[----:B------:R-:W-:Y:S02]  /*1a30*/  USHF.R.U32.HI UR8, URZ, 0x4, UR18 ;  /* 0x00000004ff087899 */ /* 0x000fe40008011612 */
[----:B------:R-:W-:Y:S02]  /*1a40*/  USHF.R.U32.HI UR4, URZ, 0x4, UR4 ;  /* 0x00000004ff047899 */ /* 0x000fe40008011604 */
[----:B------:R-:W-:Y:S02]  /*1a50*/  USGXT.U32 UR8, UR8, 0xe ;  /* 0x0000000e0808789a */ /* 0x000fe40008000000 */
[----:B------:R-:W-:Y:S01]  /*1a60*/  USGXT.U32 UR6, UR4, 0xe ;  /* 0x0000000e0406789a */ /* 0x000fe20008000000 */
[----:B------:R-:W-:Y:S01]  /*1a70*/  UMOV UR12, 0x80 ;  /* 0x00000080000c7882 */ /* 0x000fe20000000000 */
[----:B------:R-:W-:Y:S01]  /*1a80*/  UMOV UR13, 0x40004040 ;  /* 0x40004040000d7882 */ /* 0x000fe20000000000 */
[----:B------:R-:W-:Y:S01]  /*1a90*/  UMOV UR20, 0xfffffffe ;  /* 0xfffffffe00147882 */ /* 0x000fe20000000000 */
[----:B------:R-:W-:Y:S01]  /*1aa0*/  UMOV UR21, 0x7fffbfdf ;  /* 0x7fffbfdf00157882 */ /* 0x000fe20000000000 */
[----:B------:R-:W-:Y:S01]  /*1ab0*/  UMOV UR9, URZ ;  /* 0x000000ff00097c82 */ /* 0x000fe20008000000 */
[----:B------:R-:W-:Y:S01]  /*1ac0*/  UMOV UR7, URZ ;  /* 0x000000ff00077c82 */ /* 0x000fe20008000000 */
[----:B------:R-:W-:-:S02]  /*1ad0*/  UIADD3.64 UR20, UPT, UPT, UR8, -UR20, URZ ;  /* 0x8000001408147297 */ /* 0x000fc4000fffe0ff */
[----:B------:R-:W-:Y:S01]  /*1ae0*/  UIADD3.64 UR12, UPT, UPT, UR6, UR12, URZ ;  /* 0x0000000c060c7297 */ /* 0x000fe2000fffe0ff */
[----:B------:R-:W-:Y:S01]  /*1af0*/  UMOV UR22, 0x0 ;  /* 0x0000000000167882 */ /* 0x000fe20000000000 */
[----:B------:R-:W-:Y:S01]  /*1b00*/  UMOV UR23, 0x4208010 ;  /* 0x0420801000177882 */ /* 0x000fe20000000000 */
[----:B------:R-:W-:Y:S01]  /*1b10*/  UMOV UR4, UR10 ;  /* 0x0000000a00047c82 */ /* 0x000fe20008000000 */
[----:B------:R-:W-:Y:S01]  /*1b20*/  UMOV UR5, URZ ;  /* 0x000000ff00057c82 */ /* 0x000fe20008000000 */
[----:B------:R-:W-:Y:S01]  /*1b30*/  UMOV UR9, 0x80004020 ;  /* 0x8000402000097882 */ /* 0x000fe20000000000 */
[----:B------:R-:W-:Y:S01]  /*1b40*/  UMOV UR7, 0x40004040 ;  /* 0x4000404000077882 */ /* 0x000fe20000000000 */
[----:B------:R-:W-:Y:S01]  /*1b50*/  UMOV UR26, 0x0 ;  /* 0x00000000001a7882 */ /* 0x000fe20000000000 */
[----:B------:R-:W-:Y:S01]  /*1b60*/  UMOV UR27, 0x4208010 ;  /* 0x04208010001b7882 */ /* 0x000fe20000000000 */
[----:B------:R-:W-:Y:S01]  /*1b70*/  UMOV UR4, UR4 ;  /* 0x0000000400047c82 */ /* 0x000fe20008000000 */
[----:B------:R0:W-:Y:S01]  /*1b80*/  UTCHMMA gdesc[UR6], gdesc[UR8], tmem[UR14], tmem[UR22], idesc[UR23], !UPT ;  /* 0x00ff1608060075ea */ /* 0x0001e2000f80000e */
[----:B------:R0:W-:Y:S01]  /*1b90*/  UTCHMMA gdesc[UR12], gdesc[UR20], tmem[UR14], tmem[UR26], idesc[UR27], UPT ;  /* 0x00ff1a140c0075ea */ /* 0x0001e2000b80000e */
[----:B------:R0:W-:Y:S01]  /*1ba0*/  UTCBAR [UR4], URZ ;  /* 0x000000ff040073e9 */ /* 0x0001e200080000ff */
[----:B------:R-:W-:Y:S01]  /*1bb0*/  NOP ;  /* 0x0000000000007918 */ /* 0x000fe20000000000 */
.L_x_6:
[----:B------:R-:W-:Y:S05]  /*1bc0*/  @!P1 BRA `(.L_x_7) ;  /* 0x0000000000089947 */ /* 0x000fea0003800000 */
[----:B------:R-:W1:Y:S02]  /*1bd0*/  SYNCS.PHASECHK.TRANS64.TRYWAIT P3, [UR18+0x2000], RZ ;  /* 0x002000ffff0075a7 */ /* 0x000e640008061112 */
[----:B-1----:R-:W-:Y:S05]  /*1be0*/  @!P3 BRA `(.L_x_8) ;  /* 0x0000008c0068b947 */ /* 0x002fea0003800000 */
.L_x_7:
[----:B------:R-:W-:Y:S01]  /*1bf0*/  BAR.SYNC.DEFER_BLOCKING 0x0 ;  /* 0x0000000000007b1d */ /* 0x000fe20000010000 */
[C---:B------:R-:W-:Y:S02]  /*1c00*/  LOP3.LUT R3, R0.reuse, 0xf, RZ, 0xc0, !PT ;  /* 0x0000000f00037812 */ /* 0x040fe400078ec0ff */
[C---:B------:R-:W-:Y:S02]  /*1c10*/  LOP3.LUT R122, R0.reuse, 0x60, RZ, 0xc0, !PT ;  /* 0x00000060007a7812 */ /* 0x040fe400078ec0ff */
[----:B------:R-:W-:Y:S01]  /*1c20*/  LOP3.LUT R134, R0, 0x10, RZ, 0xc0, !PT ;  /* 0x0000001000867812 */ /* 0x000fe200078ec0ff */
[----:B0-----:R-:W0:Y:S01]  /*1c30*/  LDCU UR4, c[0x0][0x3a8] ;  /* 0x00007500ff0477ac */ /* 0x001e220008000800 */
[----:B------:R-:W-:Y:S01]  /*1c40*/  LEA.HI R3, R122, R3, RZ, 0x1f ;  /* 0x000000037a037211 */ /* 0x000fe200078ff8ff */
[----:B------:R-:W-:Y:S01]  /*1c50*/  LDTM.16dp32bit_t0_t15.x64 R4, tmem[UR16+0x100000] ;  /* 0x10000010000479ee */ /* 0x000fe20008b00000 */
[----:B------:R-:W0:Y:S01]  /*1c60*/  LDTM.16dp32bit_t16_t31.x64 R4, tmem[UR16+0x100040] ;  /* 0x10004010000479ee */ /* 0x000e220008b20000 */
[----:B------:R-:W-:Y:S01]  /*1c70*/  SHF.L.U32 R134, R134, 0x2, RZ ;  /* 0x0000000286867819 */ /* 0x000fe200000006ff */
[----:B------:R-:W1:Y:S01]  /*1c80*/  LDC R199, c[0x0][0x3d8] ;  /* 0x0000f600ffc77b82 */ /* 0x000e620000000800 */
[----:B------:R-:W-:-:S03]  /*1c90*/  VIADD R3, R3, UR11 ;  /* 0x0000000b03037c36 */ /* 0x000fc60008000000 */
[C---:B------:R-:W-:Y:S02]  /*1ca0*/  VIADD R122, R134.reuse, 0x2 ;  /* 0x00000002867a7836 */ /* 0x040fe40000000000 */
[C---:B------:R-:W-:Y:S01]  /*1cb0*/  VIADD R136, R134.reuse, 0x3 ;  /* 0x0000000386887836 */ /* 0x040fe20000000000 */
[C---:B------:R-:W-:Y:S02]  /*1cc0*/  ISETP.GE.AND P3, PT, R3.reuse, R134, PT ;  /* 0x000000860300720c */ /* 0x040fe40003f66270 */
[C---:B------:R-:W-:Y:S02]  /*1cd0*/  ISETP.GE.AND P6, PT, R3.reuse, R122, PT ;  /* 0x0000007a0300720c */ /* 0x040fe40003fc6270 */
[C---:B------:R-:W-:Y:S02]  /*1ce0*/  ISETP.GE.AND P5, PT, R3.reuse, R136, PT ;  /* 0x000000880300720c */ /* 0x040fe40003fa6270 */
[C---:B------:R-:W-:Y:S01]  /*1cf0*/  IADD3 R122, PT, PT, R134.reuse, 0x4, RZ ;  /* 0x00000004867a7810 */ /* 0x040fe20007ffe0ff */
[----:B------:R-:W2:Y:S01]  /*1d00*/  @!P0 SYNCS.CCTL.IV [UR18+0x2000] ;  /* 0x00200000ff0089b1 */ /* 0x000ea20008000012 */
[----:B------:R-:W-:Y:S01]  /*1d10*/  PRMT R155, RZ, 0x7610, R155 ;  /* 0x00007610ff9b7816 */ /* 0x000fe2000000009b */
[----:B------:R-:W-:Y:S01]  /*1d20*/  NOP ;  /* 0x0000000000007918 */ /* 0x000fe20000000000 */
[----:B------:R-:W-:Y:S01]  /*1d30*/  ISETP.GE.AND P4, PT, R3, R122, PT ;  /* 0x0000007a0300720c */ /* 0x000fe20003f86270 */
[----:B------:R-:W-:-:S02]  /*1d40*/  VIADD R122, R134, 0x6 ;  /* 0x00000006867a7836 */ /* 0x000fc40000000000 */
[----:B0-----:R-:W-:Y:S01]  /*1d50*/  FMUL R158, R4, UR4 ;  /* 0x00000004049e7c20 */ /* 0x001fe20008400000 */
[----:B------:R-:W-:Y:S01]  /*1d60*/  FMUL R5, R5, UR4 ;  /* 0x0000000405057c20 */ /* 0x000fe20008400000 */
[----:B------:R-:W-:Y:S02]  /*1d70*/  VIADD R4, R134, 0x5 ;  /* 0x0000000586047836 */ /* 0x000fe40000000000 */
[----:B------:R-:W-:Y:S01]  /*1d80*/  FMUL R7, R7, UR4 ;  /* 0x0000000407077c20 */ /* 0x000fe20008400000 */
[----:B------:R-:W-:Y:S01]  /*1d90*/  FMUL R8, R8, UR4 ;  /* 0x0000000408087c20 */ /* 0x000fe20008400000 */
[----:B------:R-:W-:Y:S01]  /*1da0*/  FSEL R158, R158, -INF , P3 ;  /* 0xff8000009e9e7808 */ /* 0x000fe20001800000 */
[----:B------:R-:W-:Y:S01]  /*1db0*/  FMUL R6, R6, UR4 ;  /* 0x0000000406067c20 */ /* 0x000fe20008400000 */
[----:B------:R-:W-:Y:S01]  /*1dc0*/  ISETP.GT.AND P3, PT, R3, R134, PT ;  /* 0x000000860300720c */ /* 0x000fe20003f64270 */
[----:B------:R-:W-:Y:S01]  /*1dd0*/  FMUL R10, R10, UR4 ;  /* 0x000000040a0a7c20 */ /* 0x000fe20008400000 */
[----:B------:R-:W-:Y:S01]  /*1de0*/  FSEL R146, R7, -INF , P5 ;  /* 0xff80000007927808 */ /* 0x000fe20002800000 */
[----:B------:R-:W-:Y:S01]  /*1df0*/  FMUL R11, R11, UR4 ;  /* 0x000000040b0b7c20 */ /* 0x000fe20008400000 */
[----:B------:R-:W-:Y:S01]  /*1e00*/  FSEL R143, R5, -INF , P3 ;  /* 0xff800000058f7808 */ /* 0x000fe20001800000 */
[----:B------:R-:W-:Y:S01]  /*1e10*/  FMUL R9, R9, UR4 ;  /* 0x0000000409097c20 */ /* 0x000fe20008400000 */
[----:B------:R-:W-:Y:S01]  /*1e20*/  ISETP.GE.AND P3, PT, R3, R4, PT ;  /* 0x000000040300720c */ /* 0x000fe20003f66270 */
[----:B------:R-:W-:Y:S01]  /*1e30*/  VIADD R4, R134, 0x7 ;  /* 0x0000000786047836 */ /* 0x000fe20000000000 */
[----:B------:R-:W-:Y:S01]  /*1e40*/  FSEL R144, R8, -INF , P4 ;  /* 0xff80000008907808 */ /* 0x000fe20002000000 */
[----:B------:R-:W-:Y:S01]  /*1e50*/  FMUL R13, R13, UR4 ;  /* 0x000000040d0d7c20 */ /* 0x000fe20008400000 */
[----:B------:R-:W-:Y:S01]  /*1e60*/  FSEL R148, R6, -INF , P6 ;  /* 0xff80000006947808 */ /* 0x000fe20003000000 */
[----:B------:R-:W-:Y:S01]  /*1e70*/  VIADD R6, R134, 0x9 ;  /* 0x0000000986067836 */ /* 0x000fe20000000000 */
[C---:B------:R-:W-:Y:S01]  /*1e80*/  ISETP.GE.AND P5, PT, R3.reuse, R4, PT ;  /* 0x000000040300720c */ /* 0x040fe20003fa6270 */
[----:B------:R-:W-:Y:S01]  /*1e90*/  FMUL R12, R12, UR4 ;  /* 0x000000040c0c7c20 */ /* 0x000fe20008400000 */
[----:B------:R-:W-:Y:S01]  /*1ea0*/  IADD3 R4, PT, PT, R134, 0x8, RZ ;  /* 0x0000000886047810 */ /* 0x000fe20007ffe0ff */
[----:B------:R-:W-:Y:S01]  /*1eb0*/  FMUL R14, R14, UR4 ;  /* 0x000000040e0e7c20 */ /* 0x000fe20008400000 */
[C---:B------:R-:W-:Y:S01]  /*1ec0*/  ISETP.GE.AND P6, PT, R3.reuse, R122, PT ;  /* 0x0000007a0300720c */ /* 0x040fe20003fc6270 */
[----:B------:R-:W-:Y:S01]  /*1ed0*/  FMUL R16, R16, UR4 ;  /* 0x0000000410107c20 */ /* 0x000fe20008400000 */
[----:B------:R-:W-:Y:S01]  /*1ee0*/  ISETP.GE.AND P4, PT, R3, R4, PT ;  /* 0x000000040300720c */ /* 0x000fe20003f86270 */
[----:B------:R-:W-:Y:S01]  /*1ef0*/  VIADD R4, R134, 0xa ;  /* 0x0000000a86047836 */ /* 0x000fe20000000000 */
[----:B------:R-:W-:Y:S01]  /*1f00*/  FSEL R140, R10, -INF , P6 ;  /* 0xff8000000a8c7808 */ /* 0x000fe20003000000 */
[----:B------:R-:W-:Y:S01]  /*1f10*/  FMUL R15, R15, UR4 ;  /* 0x000000040f0f7c20 */ /* 0x000fe20008400000 */
[----:B------:R-:W-:Y:S01]  /*1f20*/  FSEL R139, R11, -INF , P5 ;  /* 0xff8000000b8b7808 */ /* 0x000fe20002800000 */
[----:B------:R-:W-:Y:S01]  /*1f30*/  FMUL R11, R17, UR4 ;  /* 0x00000004110b7c20 */ /* 0x000fe20008400000 */
[----:B------:R-:W-:Y:S01]  /*1f40*/  ISETP.GE.AND P6, PT, R3, R4, PT ;  /* 0x000000040300720c */ /* 0x000fe20003fc6270 */
[C---:B------:R-:W-:Y:S01]  /*1f50*/  VIADD R4, R134.reuse, 0xb ;  /* 0x0000000b86047836 */ /* 0x040fe20000000000 */
[----:B------:R-:W-:Y:S01]  /*1f60*/  FSEL R142, R9, -INF , P3 ;  /* 0xff800000098e7808 */ /* 0x000fe20001800000 */
[----:B------:R-:W-:Y:S01]  /*1f70*/  FMUL R19, R19, UR4 ;  /* 0x0000000413137c20 */ /* 0x000fe20008400000 */
[C---:B------:R-:W-:Y:S01]  /*1f80*/  ISETP.GE.AND P3, PT, R3.reuse, R6, PT ;  /* 0x000000060300720c */ /* 0x040fe20003f66270 */
[C---:B------:R-:W-:Y:S01]  /*1f90*/  VIADD R10, R134.reuse, 0x13 ;  /* 0x00000013860a7836 */ /* 0x040fe20000000000 */
[----:B------:R-:W-:Y:S01]  /*1fa0*/  ISETP.GE.AND P5, PT, R3, R4, PT ;  /* 0x000000040300720c */ /* 0x000fe20003fa6270 */
[C---:B------:R-:W-:Y:S01]  /*1fb0*/  VIADD R4, R134.reuse, 0xd ;  /* 0x0000000d86047836 */ /* 0x040fe20000000000 */
[----:B------:R-:W-:Y:S01]  /*1fc0*/  FSEL R137, R13, -INF , P3 ;  /* 0xff8000000d897808 */ /* 0x000fe20001800000 */
[C---:B------:R-:W-:Y:S01]  /*1fd0*/  VIADD R8, R134.reuse, 0x12 ;  /* 0x0000001286087836 */ /* 0x040fe20000000000 */
[C---:B------:R-:W-:Y:S01]  /*1fe0*/  IADD3 R6, PT, PT, R134.reuse, 0xc, RZ ;  /* 0x0000000c86067810 */ /* 0x040fe20007ffe0ff */
[----:B------:R-:W-:Y:S01]  /*1ff0*/  FMUL R7, R21, UR4 ;  /* 0x0000000415077c20 */ /* 0x000fe20008400000 */
[C---:B------:R-:W-:Y:S01]  /*2000*/  ISETP.GE.AND P3, PT, R3.reuse, R4, PT ;  /* 0x000000040300720c */ /* 0x040fe20003f66270 */
[----:B------:R-:W-:Y:S01]  /*2010*/  VIADD R4, R134, 0xe ;  /* 0x0000000e86047836 */ /* 0x000fe20000000000 */
[----:B------:R-:W-:Y:S01]  /*2020*/  FSEL R138, R12, -INF , P4 ;  /* 0xff8000000c8a7808 */ /* 0x000fe20002000000 */
[----:B------:R-:W-:Y:S01]  /*2030*/  FMUL R5, R20, UR4 ;  /* 0x0000000414057c20 */ /* 0x000fe20008400000 */
[----:B------:R-:W-:Y:S01]  /*2040*/  FSEL R136, R14, -INF , P6 ;  /* 0xff8000000e887808 */ /* 0x000fe20003000000 */
[----:B------:R-:W-:Y:S01]  /*2050*/  FMUL R22, R22, UR4 ;  /* 0x0000000416167c20 */ /* 0x000fe20008400000 */
[C---:B------:R-:W-:Y:S01]  /*2060*/  ISETP.GE.AND P4, PT, R3.reuse, R6, PT ;  /* 0x000000060300720c */ /* 0x040fe20003f86270 */
[C---:B------:R-:W-:Y:S01]  /*2070*/  VIADD R6, R134.reuse, 0xf ;  /* 0x0000000f86067836 */ /* 0x040fe20000000000 */
[----:B------:R-:W-:Y:S01]  /*2080*/  ISETP.GE.AND P6, PT, R3, R4, PT ;  /* 0x000000040300720c */ /* 0x000fe20003fc6270 */
[C---:B------:R-:W-:Y:S01]  /*2090*/  VIADD R12, R134.reuse, 0x16 ;  /* 0x00000016860c7836 */ /* 0x040fe20000000000 */
[----:B------:R-:W-:Y:S01]  /*20a0*/  IADD3 R4, PT, PT, R134, 0x10, RZ ;  /* 0x0000001086047810 */ /* 0x000fe20007ffe0ff */
[----:B------:R-:W-:Y:S01]  /*20b0*/  FMUL R9, R23, UR4 ;  /* 0x0000000417097c20 */ /* 0x000fe20008400000 */
[----:B------:R-:W-:Y:S01]  /*20c0*/  FSEL R16, R16, -INF , P4 ;  /* 0xff80000010107808 */ /* 0x000fe20002000000 */
[----:B------:R-:W-:Y:S01]  /*20d0*/  FMUL R24, R24, UR4 ;  /* 0x0000000418187c20 */ /* 0x000fe20008400000 */
[----:B------:R-:W-:Y:S01]  /*20e0*/  ISETP.GE.AND P4, PT, R3, R4, PT ;  /* 0x000000040300720c */ /* 0x000fe20003f86270 */
[----:B------:R-:W-:Y:S01]  /*20f0*/  VIADD R4, R134, 0x11 ;  /* 0x0000001186047836 */ /* 0x000fe20000000000 */
[----:B------:R-:W-:Y:S01]  /*2100*/  FSEL R122, R15, -INF , P5 ;  /* 0xff8000000f7a7808 */ /* 0x000fe20002800000 */
[----:B------:R-:W-:Y:S01]  /*2110*/  FMUL R25, R25, UR4 ;  /* 0x0000000419197c20 */ /* 0x000fe20008400000 */
[----:B------:R-:W-:Y:S01]  /*2120*/  ISETP.GE.AND P5, PT, R3, R6, PT ;  /* 0x000000060300720c */ /* 0x000fe20003fa6270 */
[----:B------:R-:W-:Y:S01]  /*2130*/  FMUL R6, R18, UR4 ;  /* 0x0000000412067c20 */ /* 0x000fe20008400000 */
[----:B------:R-:W-:Y:S01]  /*2140*/  FSEL R11, R11, -INF , P3 ;  /* 0xff8000000b0b7808 */ /* 0x000fe20001800000 */
[----:B------:R-:W-:Y:S01]  /*2150*/  VIADD R14, R134, 0x19 ;  /* 0x00000019860e7836 */ /* 0x000fe20000000000 */
[----:B------:R-:W-:Y:S01]  /*2160*/  ISETP.GE.AND P3, PT, R3, R4, PT ;  /* 0x000000040300720c */ /* 0x000fe20003f66270 */
[----:B------:R-:W-:Y:S01]  /*2170*/  FMUL R15, R26, UR4 ;  /* 0x000000041a0f7c20 */ /* 0x000fe20008400000 */
[----:B------:R-:W-:Y:S01]  /*2180*/  FSEL R4, R19, -INF , P5 ;  /* 0xff80000013047808 */ /* 0x000fe20002800000 */
[----:B------:R-:W-:Y:S01]  /*2190*/  FMUL R13, R27, UR4 ;  /* 0x000000041b0d7c20 */ /* 0x000fe20008400000 */
[C---:B------:R-:W-:Y:S01]  /*21a0*/  ISETP.GE.AND P5, PT, R3.reuse, R10, PT ;  /* 0x0000000a0300720c */ /* 0x040fe20003fa6270 */
[----:B------:R-:W-:Y:S01]  /*21b0*/  VIADD R10, R134, 0x15 ;  /* 0x00000015860a7836 */ /* 0x000fe20000000000 */
[----:B------:R-:W-:Y:S01]  /*21c0*/  FSEL R6, R6, -INF , P6 ;  /* 0xff80000006067808 */ /* 0x000fe20003000000 */
[----:B------:R-:W-:Y:S01]  /*21d0*/  VIADD R18, R134, 0x1b ;  /* 0x0000001b86127836 */ /* 0x000fe20000000000 */
[----:B------:R-:W-:Y:S01]  /*21e0*/  ISETP.GE.AND P6, PT, R3, R8, PT ;  /* 0x000000080300720c */ /* 0x000fe20003fc6270 */
[----:B------:R-:W-:Y:S01]  /*21f0*/  FMUL R28, R28, UR4 ;  /* 0x000000041c1c7c20 */ /* 0x000fe20008400000 */
[----:B------:R-:W-:Y:S01]  /*2200*/  IADD3 R8, PT, PT, R134, 0x14, RZ ;  /* 0x0000001486087810 */ /* 0x000fe20007ffe0ff */
[----:B------:R-:W-:Y:S01]  /*2210*/  FMUL R17, R29, UR4 ;  /* 0x000000041d117c20 */ /* 0x000fe20008400000 */
[----:B------:R-:W-:Y:S01]  /*2220*/  FSEL R7, R7, -INF , P3 ;  /* 0xff80000007077808 */ /* 0x000fe20001800000 */
[----:B------:R-:W-:Y:S01]  /*2230*/  FMUL R30, R30, UR4 ;  /* 0x000000041e1e7c20 */ /* 0x000fe20008400000 */
[----:B------:R-:W-:Y:S01]  /*2240*/  FSEL R5, R5, -INF , P4 ;  /* 0xff80000005057808 */ /* 0x000fe20002000000 */
[----:B------:R-:W-:Y:S01]  /*2250*/  FMUL R31, R31, UR4 ;  /* 0x000000041f1f7c20 */ /* 0x000fe20008400000 */
[C---:B------:R-:W-:Y:S01]  /*2260*/  ISETP.GE.AND P3, PT, R3.reuse, R10, PT ;  /* 0x0000000a0300720c */ /* 0x040fe20003f66270 */
[----:B------:R-:W-:Y:S01]  /*2270*/  VIADD R10, R134, 0x17 ;  /* 0x00000017860a7836 */ /* 0x000fe20000000000 */
[----:B------:R-:W-:Y:S01]  /*2280*/  ISETP.GE.AND P4, PT, R3, R8, PT ;  /* 0x000000080300720c */ /* 0x000fe20003f86270 */
[----:B------:R-:W-:Y:S01]  /*2290*/  FMUL R21, R33, UR4 ;  /* 0x0000000421157c20 */ /* 0x000fe20008400000 */
[----:B------:R-:W-:Y:S01]  /*22a0*/  FSEL R8, R22, -INF , P6 ;  /* 0xff80000016087808 */ /* 0x000fe20003000000 */
[----:B------:R-:W-:Y:S01]  /*22b0*/  VIADD R22, R134, 0x1f ;  /* 0x0000001f86167836 */ /* 0x000fe20000000000 */
[----:B------:R-:W-:Y:S01]  /*22c0*/  ISETP.GE.AND P6, PT, R3, R12, PT ;  /* 0x0000000c0300720c */ /* 0x000fe20003fc6270 */
[----:B------:R-:W-:Y:S01]  /*22d0*/  FMUL R19, R32, UR4 ;  /* 0x0000000420137c20 */ /* 0x000fe20008400000 */
[----:B------:R-:W-:Y:S01]  /*22e0*/  IADD3 R12, PT, PT, R134, 0x18, RZ ;  /* 0x00000018860c7810 */ /* 0x000fe20007ffe0ff */
[----:B------:R-:W-:Y:S01]  /*22f0*/  FMUL R34, R34, UR4 ;  /* 0x0000000422227c20 */ /* 0x000fe20008400000 */
[----:B------:R-:W-:Y:S01]  /*2300*/  FSEL R9, R9, -INF , P5 ;  /* 0xff80000009097808 */ /* 0x000fe20002800000 */
[----:B------:R-:W-:Y:S01]  /*2310*/  VIADD R26, R134, 0x22 ;  /* 0x00000022861a7836 */ /* 0x000fe20000000000 */
        /* <DEDUP_REMOVED lines=8> */
[----:B------:R-:W-:Y:S01]  /*23a0*/  ISETP.GE.AND P3, PT, R3, R14, PT ;  /* 0x0000000e0300720c */ /* 0x000fe20003f66270 */
[C---:B------:R-:W-:Y:S01]  /*23b0*/  VIADD R14, R134.reuse, 0x1a ;  /* 0x0000001a860e7836 */ /* 0x040fe20000000000 */
[----:B------:R-:W-:Y:S01]  /*23c0*/  IADD3 R20, PT, PT, R134, 0x1c, RZ ;  /* 0x0000001c86147810 */ /* 0x000fe20007ffe0ff */
[----:B------:R-:W-:Y:S01]  /*23d0*/  FMUL R27, R38, UR4 ;  /* 0x00000004261b7c20 */ /* 0x000fe20008400000 */
[----:B------:R-:W-:Y:S01]  /*23e0*/  FSEL R15, R15, -INF , P6 ;  /* 0xff8000000f0f7808 */ /* 0x000fe20003000000 */
[----:B------:R-:W-:Y:S01]  /*23f0*/  FMUL R39, R39, UR4 ;  /* 0x0000000427277c20 */ /* 0x000fe20008400000 */
[----:B------:R-:W-:Y:S01]  /*2400*/  FSEL R13, R13, -INF , P5 ;  /* 0xff8000000d0d7808 */ /* 0x000fe20002800000 */
[----:B------:R-:W-:Y:S01]  /*2410*/  FMUL R25, R40, UR4 ;  /* 0x0000000428197c20 */ /* 0x000fe20008400000 */
[----:B------:R-:W-:Y:S01]  /*2420*/  ISETP.GE.AND P6, PT, R3, R14, PT ;  /* 0x0000000e0300720c */ /* 0x000fe20003fc6270 */
[----:B------:R-:W-:Y:S01]  /*2430*/  FMUL R29, R41, UR4 ;  /* 0x00000004291d7c20 */ /* 0x000fe20008400000 */
[C---:B------:R-:W-:Y:S01]  /*2440*/  ISETP.GE.AND P5, PT, R3.reuse, R18, PT ;  /* 0x000000120300720c */ /* 0x040fe20003fa6270 */
[----:B------:R-:W-:Y:S01]  /*2450*/  VIADD R18, R134, 0x1d ;  /* 0x0000001d86127836 */ /* 0x000fe20000000000 */
[----:B------:R-:W-:Y:S01]  /*2460*/  FSEL R14, R28, -INF , P4 ;  /* 0xff8000001c0e7808 */ /* 0x000fe20002000000 */
[C---:B------:R-:W-:Y:S01]  /*2470*/  VIADD R28, R134.reuse, 0x25 ;  /* 0x00000025861c7836 */ /* 0x040fe20000000000 */
        /* <DEDUP_REMOVED lines=10> */
[----:B------:R-:W-:Y:S01]  /*2520*/  FMNMX3 R33, R158, R143, R148, !PT ;  /* 0x0000008f9e217276 */ /* 0x000fe20007800094 */
[----:B------:R-:W-:Y:S01]  /*2530*/  FMUL R47, R47, UR4 ;  /* 0x000000042f2f7c20 */ /* 0x000fe20008400000 */
[----:B------:R-:W-:Y:S01]  /*2540*/  FSEL R20, R31, -INF , P5 ;  /* 0xff8000001f147808 */ /* 0x000fe20002800000 */
[----:B------:R-:W-:Y:S01]  /*2550*/  FMUL R31, R44, UR4 ;  /* 0x000000042c1f7c20 */ /* 0x000fe20008400000 */
[----:B------:R-:W-:Y:S01]  /*2560*/  ISETP.GE.AND P5, PT, R3, R22, PT ;  /* 0x000000160300720c */ /* 0x000fe20003fa6270 */
[----:B------:R-:W-:Y:S01]  /*2570*/  FMUL R49, R49, UR4 ;  /* 0x0000000431317c20 */ /* 0x000fe20008400000 */
[----:B------:R-:W-:Y:S01]  /*2580*/  IADD3 R22, PT, PT, R134, 0x20, RZ ;  /* 0x0000002086167810 */ /* 0x000fe20007ffe0ff */
[----:B------:R-:W-:Y:S01]  /*2590*/  FMUL R50, R50, UR4 ;  /* 0x0000000432327c20 */ /* 0x000fe20008400000 */
[----:B------:R-:W-:Y:S01]  /*25a0*/  FMNMX3 R33, R33, R146, R144, !PT ;  /* 0x0000009221217276 */ /* 0x000fe20007800090 */
        /* <DEDUP_REMOVED lines=11> */
[----:B------:R-:W-:Y:S01]  /*2660*/  FMNMX3 R35, R33, R142, R140, !PT ;  /* 0x0000008e21237276 */ /* 0x000fe2000780008c */
[----:B------:R-:W-:Y:S01]  /*2670*/  FMUL R33, R46, UR4 ;  /* 0x000000042e217c20 */ /* 0x000fe20008400000 */
[----:B------:R-:W-:Y:S01]  /*2680*/  ISETP.GE.AND P6, PT, R3, R26, PT ;  /* 0x0000001a0300720c */ /* 0x000fe20003fc6270 */
[----:B------:R-:W-:Y:S01]  /*2690*/  FMUL R55, R55, UR4 ;  /* 0x0000000437377c20 */ /* 0x000fe20008400000 */
[----:B------:R-:W-:Y:S01]  /*26a0*/  IADD3 R26, PT, PT, R134, 0x24, RZ ;  /* 0x00000024861a7810 */ /* 0x000fe20007ffe0ff */
[----:B------:R-:W-:Y:S01]  /*26b0*/  FMUL R56, R56, UR4 ;  /* 0x0000000438387c20 */ /* 0x000fe20008400000 */
[----:B------:R-:W-:Y:S01]  /*26c0*/  FSEL R23, R23, -INF , P5 ;  /* 0xff80000017177808 */ /* 0x000fe20002800000 */
[----:B------:R-:W-:Y:S01]  /*26d0*/  FMUL R57, R57, UR4 ;  /* 0x0000000439397c20 */ /* 0x000fe20008400000 */
[----:B------:R-:W-:Y:S01]  /*26e0*/  ISETP.GE.AND P5, PT, R3, R24, PT ;  /* 0x000000180300720c */ /* 0x000fe20003fa6270 */
[----:B------:R-:W-:Y:S01]  /*26f0*/  FMUL R58, R58, UR4 ;  /* 0x000000043a3a7c20 */ /* 0x000fe20008400000 */
[----:B------:R-:W-:Y:S01]  /*2700*/  FMNMX3 R35, R35, R139, R138, !PT ;  /* 0x0000008b23237276 */ /* 0x000fe2000780008a */
[----:B------:R-:W-:Y:S01]  /*2710*/  FMUL R59, R59, UR4 ;  /* 0x000000043b3b7c20 */ /* 0x000fe20008400000 */
[----:B------:R-:W-:Y:S01]  /*2720*/  FSEL R24, R36, -INF , P4 ;  /* 0xff80000024187808 */ /* 0x000fe20002000000 */
[----:B------:R-:W-:Y:S01]  /*2730*/  VIADD R36, R134, 0x2d ;  /* 0x0000002d86247836 */ /* 0x000fe20000000000 */
[----:B------:R-:W-:Y:S01]  /*2740*/  ISETP.GE.AND P4, PT, R3, R26, PT ;  /* 0x0000001a0300720c */ /* 0x000fe20003f86270 */
[----:B------:R-:W-:Y:S01]  /*2750*/  FMUL R60, R60, UR4 ;  /* 0x000000043c3c7c20 */ /* 0x000fe20008400000 */
[----:B------:R-:W-:Y:S01]  /*2760*/  FSEL R26, R37, -INF , P3 ;  /* 0xff800000251a7808 */ /* 0x000fe20001800000 */
[----:B------:R-:W-:Y:S01]  /*2770*/  FMUL R61, R61, UR4 ;  /* 0x000000043d3d7c20 */ /* 0x000fe20008400000 */
[----:B------:R-:W-:Y:S01]  /*2780*/  FMNMX3 R37, R35, R137, R136, !PT ;  /* 0x0000008923257276 */ /* 0x000fe20007800088 */
[----:B------:R-:W-:Y:S01]  /*2790*/  FMUL R35, R48, UR4 ;  /* 0x0000000430237c20 */ /* 0x000fe20008400000 */
[----:B------:R-:W-:Y:S01]  /*27a0*/  ISETP.GE.AND P3, PT, R3, R28, PT ;  /* 0x0000001c0300720c */ /* 0x000fe20003f66270 */
[----:B------:R-:W-:Y:S01]  /*27b0*/  VIADD R28, R134, 0x26 ;  /* 0x00000026861c7836 */ /* 0x000fe20000000000 */
[----:B------:R-:W-:Y:S01]  /*27c0*/  FMNMX3 R37, R37, R122, R16, !PT ;  /* 0x0000007a25257276 */ /* 0x000fe20007800010 */
[----:B------:R-:W-:Y:S01]  /*27d0*/  FMUL R62, R62, UR4 ;  /* 0x000000043e3e7c20 */ /* 0x000fe20008400000 */
[----:B------:R-:W-:Y:S01]  /*27e0*/  FSEL R27, R27, -INF , P6 ;  /* 0xff8000001b1b7808 */ /* 0x000fe20003000000 */
[----:B------:R-:W-:Y:S01]  /*27f0*/  FMUL R63, R63, UR4 ;  /* 0x000000043f3f7c20 */ /* 0x000fe20008400000 */
[----:B------:R-:W-:Y:S01]  /*2800*/  FMNMX3 R37, R37, R11, R6, !PT ;  /* 0x0000000b25257276 */ /* 0x000fe20007800006 */
[----:B------:R-:W-:Y:S01]  /*2810*/  FMUL R64, R64, UR4 ;  /* 0x0000000440407c20 */ /* 0x000fe20008400000 */
[----:B------:R-:W-:Y:S01]  /*2820*/  ISETP.GE.AND P6, PT, R3, R28, PT ;  /* 0x0000001c0300720c */ /* 0x000fe20003fc6270 */
[----:B------:R-:W-:Y:S01]  /*2830*/  FMUL R65, R65, UR4 ;  /* 0x0000000441417c20 */ /* 0x000fe20008400000 */
[----:B------:R-:W-:Y:S01]  /*2840*/  FMNMX3 R37, R37, R4, R5, !PT ;  /* 0x0000000425257276 */ /* 0x000fe20007800005 */
[----:B------:R-:W-:Y:S01]  /*2850*/  FMUL R66, R66, UR4 ;  /* 0x0000000442427c20 */ /* 0x000fe20008400000 */
[----:B------:R-:W-:Y:S01]  /*2860*/  IADD3 R32, PT, PT, R134, 0x28, RZ ;  /* 0x0000002886207810 */ /* 0x000fe20007ffe0ff */
[----:B------:R-:W-:Y:S01]  /*2870*/  FMUL R67, R67, UR4 ;  /* 0x0000000443437c20 */ /* 0x000fe20008400000 */
[----:B------:R-:W-:Y:S01]  /*2880*/  FMNMX3 R37, R37, R7, R8, !PT ;  /* 0x0000000725257276 */ /* 0x000fe20007800008 */
[----:B------:R-:W0:Y:S01]  /*2890*/  LDCU.64 UR4, c[0x0][0x3d0] ;  /* 0x00007a00ff0477ac */ /* 0x000e220008000a00 */
[----:B------:R-:W-:Y:S01]  /*28a0*/  FSEL R28, R39, -INF , P5 ;  /* 0xff800000271c7808 */ /* 0x000fe20002800000 */
[----:B------:R-:W3:Y:S01]  /*28b0*/  LDC.64 R40, c[0x0][0x390] ;  /* 0x0000e400ff287b82 */ /* 0x000ee20000000a00 */
[----:B------:R-:W-:-:S02]  /*28c0*/  FMNMX3 R37, R37, R9, R10, !PT ;  /* 0x0000000925257276 */ /* 0x000fc4000780000a */
[----:B------:R-:W-:Y:S01]  /*28d0*/  ISETP.GE.AND P5, PT, R3, R30, PT ;  /* 0x0000001e0300720c */ /* 0x000fe20003fa6270 */
[C---:B------:R-:W-:Y:S01]  /*28e0*/  VIADD R30, R134.reuse, 0x29 ;  /* 0x00000029861e7836 */ /* 0x040fe20000000000 */
[----:B------:R-:W-:Y:S02]  /*28f0*/  FMNMX3 R37, R37, R12, R15, !PT ;  /* 0x0000000c25257276 */ /* 0x000fe4000780000f */
[----:B------:R-:W-:Y:S02]  /*2900*/  FSEL R25, R25, -INF , P4 ;  /* 0xff80000019197808 */ /* 0x000fe40002000000 */
[----:B------:R-:W-:Y:S02]  /*2910*/  FMNMX3 R37, R37, R13, R14, !PT ;  /* 0x0000000d25257276 */ /* 0x000fe4000780000e */
[----:B------:R-:W-:Y:S01]  /*2920*/  ISETP.GE.AND P4, PT, R3, R32, PT ;  /* 0x000000200300720c */ /* 0x000fe20003f86270 */
[----:B------:R-:W-:Y:S01]  /*2930*/  VIADD R32, R134, 0x2a ;  /* 0x0000002a86207836 */ /* 0x000fe20000000000 */
[----:B------:R-:W-:-:S02]  /*2940*/  FMNMX3 R37, R37, R17, R18, !PT ;  /* 0x0000001125257276 */ /* 0x000fc40007800012 */
[----:B------:R-:W-:Y:S01]  /*2950*/  FSEL R29, R29, -INF , P3 ;  /* 0xff8000001d1d7808 */ /* 0x000fe20001800000 */
[----:B0-----:R-:W-:Y:S01]  /*2960*/  UIMAD UR4, UR19, UR4, URZ ;  /* 0x00000004130472a4 */ /* 0x001fe2000f8e02ff */
[C---:B------:R-:W-:Y:S02]  /*2970*/  ISETP.GE.AND P3, PT, R3.reuse, R30, PT ;  /* 0x0000001e0300720c */ /* 0x040fe40003f66270 */
[----:B------:R-:W-:Y:S01]  /*2980*/  FSEL R30, R42, -INF , P6 ;  /* 0xff8000002a1e7808 */ /* 0x000fe20003000000 */
[----:B------:R-:W-:Y:S01]  /*2990*/  USHF.L.U32 UR6, UR4, 0x1, URZ ;  /* 0x0000000104067899 */ /* 0x000fe200080006ff */
[----:B------:R-:W-:Y:S02]  /*29a0*/  ISETP.GE.AND P6, PT, R3, R32, PT ;  /* 0x000000200300720c */ /* 0x000fe40003fc6270 */
[----:B------:R-:W-:Y:S02]  /*29b0*/  FMNMX3 R37, R37, R20, R19, !PT ;  /* 0x0000001425257276 */ /* 0x000fe40007800013 */
[----:B------:R-:W-:-:S02]  /*29c0*/  FSEL R32, R43, -INF , P5 ;  /* 0xff8000002b207808 */ /* 0x000fc40002800000 */
[----:B------:R-:W-:Y:S02]  /*29d0*/  ISETP.GE.AND P5, PT, R3, R34, PT ;  /* 0x000000220300720c */ /* 0x000fe40003fa6270 */
[----:B------:R-:W-:Y:S02]  /*29e0*/  IADD3 R34, PT, PT, R134, 0x2c, RZ ;  /* 0x0000002c86227810 */ /* 0x000fe40007ffe0ff */
[----:B------:R-:W-:Y:S02]  /*29f0*/  FMNMX3 R37, R37, R21, R22, !PT ;  /* 0x0000001525257276 */ /* 0x000fe40007800016 */
[----:B------:R-:W-:Y:S02]  /*2a00*/  FSEL R31, R31, -INF , P4 ;  /* 0xff8000001f1f7808 */ /* 0x000fe40002000000 */
[----:B------:R-:W-:Y:S02]  /*2a10*/  ISETP.GE.AND P4, PT, R3, R34, PT ;  /* 0x000000220300720c */ /* 0x000fe40003f86270 */
[----:B------:R-:W-:-:S02]  /*2a20*/  FSEL R34, R45, -INF , P3 ;  /* 0xff8000002d227808 */ /* 0x000fc40001800000 */
[----:B------:R-:W-:Y:S02]  /*2a30*/  FMNMX3 R37, R37, R23, R24, !PT ;  /* 0x0000001725257276 */ /* 0x000fe40007800018 */
[----:B------:R-:W-:Y:S01]  /*2a40*/  ISETP.GE.AND P3, PT, R3, R36, PT ;  /* 0x000000240300720c */ /* 0x000fe20003f66270 */
[C---:B------:R-:W-:Y:S01]  /*2a50*/  VIADD R36, R134.reuse, 0x2e ;  /* 0x0000002e86247836 */ /* 0x040fe20000000000 */
[----:B------:R-:W-:Y:S02]  /*2a60*/  FMNMX3 R37, R37, R26, R27, !PT ;  /* 0x0000001a25257276 */ /* 0x000fe4000780001b */
[----:B------:R-:W-:Y:S02]  /*2a70*/  FSEL R33, R33, -INF , P6 ;  /* 0xff80000021217808 */ /* 0x000fe40003000000 */
[----:B------:R-:W-:Y:S01]  /*2a80*/  ISETP.GE.AND P6, PT, R3, R36, PT ;  /* 0x000000240300720c */ /* 0x000fe20003fc6270 */
[C---:B------:R-:W-:Y:S01]  /*2a90*/  VIADD R36, R134.reuse, 0x30 ;  /* 0x0000003086247836 */ /* 0x040fe20000000000 */
[----:B------:R-:W-:-:S02]  /*2aa0*/  IADD3 R38, PT, PT, R134, 0x2f, RZ ;  /* 0x0000002f86267810 */ /* 0x000fc40007ffe0ff */
[----:B------:R-:W-:Y:S02]  /*2ab0*/  FMNMX3 R37, R37, R28, R25, !PT ;  /* 0x0000001c25257276 */ /* 0x000fe40007800019 */
[----:B------:R-:W-:Y:S02]  /*2ac0*/  FSEL R150, R47, -INF , P5 ;  /* 0xff8000002f967808 */ /* 0x000fe40002800000 */
[----:B------:R-:W-:Y:S01]  /*2ad0*/  ISETP.GE.AND P5, PT, R3, R38, PT ;  /* 0x000000260300720c */ /* 0x000fe20003fa6270 */
[----:B------:R-:W-:Y:S01]  /*2ae0*/  VIADD R38, R134, 0x31 ;  /* 0x0000003186267836 */ /* 0x000fe20000000000 */
[----:B------:R-:W-:Y:S02]  /*2af0*/  FSEL R35, R35, -INF , P4 ;  /* 0xff80000023237808 */ /* 0x000fe40002000000 */
[----:B------:R-:W-:Y:S02]  /*2b00*/  FMNMX3 R37, R37, R29, R30, !PT ;  /* 0x0000001d25257276 */ /* 0x000fe4000780001e */
[----:B------:R-:W-:-:S02]  /*2b10*/  ISETP.GE.AND P4, PT, R3, R36, PT ;  /* 0x000000240300720c */ /* 0x000fc40003f86270 */
[----:B------:R-:W-:Y:S02]  /*2b20*/  IADD3 R36, PT, PT, R134, 0x32, RZ ;  /* 0x0000003286247810 */ /* 0x000fe40007ffe0ff */
[----:B------:R-:W-:Y:S02]  /*2b30*/  FMNMX3 R37, R37, R32, R31, !PT ;  /* 0x0000002025257276 */ /* 0x000fe4000780001f */
[----:B------:R-:W-:Y:S02]  /*2b40*/  FSEL R152, R49, -INF , P3 ;  /* 0xff80000031987808 */ /* 0x000fe40001800000 */
[----:B------:R-:W-:Y:S02]  /*2b50*/  FSEL R123, R50, -INF , P6 ;  /* 0xff800000327b7808 */ /* 0x000fe40003000000 */
[C---:B------:R-:W-:Y:S01]  /*2b60*/  ISETP.GE.AND P3, PT, R3.reuse, R38, PT ;  /* 0x000000260300720c */ /* 0x040fe20003f66270 */
[C---:B------:R-:W-:Y:S01]  /*2b70*/  VIADD R38, R134.reuse, 0x33 ;  /* 0x0000003386267836 */ /* 0x040fe20000000000 */
[----:B------:R-:W-:Y:S01]  /*2b80*/  ISETP.GE.AND P6, PT, R3, R36, PT ;  /* 0x000000240300720c */ /* 0x000fe20003fc6270 */
[----:B------:R-:W-:Y:S01]  /*2b90*/  VIADD R36, R134, 0x34 ;  /* 0x0000003486247836 */ /* 0x000fe20000000000 */
[----:B------:R-:W-:-:S02]  /*2ba0*/  FMNMX3 R37, R37, R34, R33, !PT ;  /* 0x0000002225257276 */ /* 0x000fc40007800021 */
[----:B------:R-:W-:Y:S02]  /*2bb0*/  FSEL R156, R51, -INF , P5 ;  /* 0xff800000339c7808 */ /* 0x000fe40002800000 */
[----:B------:R-:W-:Y:S02]  /*2bc0*/  FSEL R151, R52, -INF , P4 ;  /* 0xff80000034977808 */ /* 0x000fe40002000000 */
[C---:B------:R-:W-:Y:S02]  /*2bd0*/  ISETP.GE.AND P5, PT, R3.reuse, R38, PT ;  /* 0x000000260300720c */ /* 0x040fe40003fa6270 */
[----:B------:R-:W-:Y:S01]  /*2be0*/  ISETP.GE.AND P4, PT, R3, R36, PT ;  /* 0x000000240300720c */ /* 0x000fe20003f86270 */
[C---:B------:R-:W-:Y:S01]  /*2bf0*/  VIADD R36, R134.reuse, 0x36 ;  /* 0x0000003686247836 */ /* 0x040fe20000000000 */
[----:B------:R-:W-:Y:S02]  /*2c00*/  FMNMX3 R37, R37, R150, R35, !PT ;  /* 0x0000009625257276 */ /* 0x000fe40007800023 */
[----:B------:R-:W-:-:S02]  /*2c10*/  IADD3 R38, PT, PT, R134, 0x35, RZ ;  /* 0x0000003586267810 */ /* 0x000fc40007ffe0ff */
[----:B------:R-:W-:Y:S02]  /*2c20*/  FSEL R206, R53, -INF , P3 ;  /* 0xff80000035ce7808 */ /* 0x000fe40001800000 */
[----:B------:R-:W-:Y:S02]  /*2c30*/  FMNMX3 R37, R37, R152, R123, !PT ;  /* 0x0000009825257276 */ /* 0x000fe4000780007b */
[C---:B------:R-:W-:Y:S01]  /*2c40*/  ISETP.GE.AND P3, PT, R3.reuse, R38, PT ;  /* 0x000000260300720c */ /* 0x040fe20003f66270 */
[----:B------:R-:W-:Y:S01]  /*2c50*/  VIADD R38, R134, 0x37 ;  /* 0x0000003786267836 */ /* 0x000fe20000000000 */
[----:B------:R-:W-:Y:S02]  /*2c60*/  FSEL R153, R54, -INF , P6 ;  /* 0xff80000036997808 */ /* 0x000fe40003000000 */
[----:B------:R-:W-:Y:S02]  /*2c70*/  ISETP.GE.AND P6, PT, R3, R36, PT ;  /* 0x000000240300720c */ /* 0x000fe40003fc6270 */
[----:B------:R-:W-:-:S02]  /*2c80*/  IADD3 R36, PT, PT, R134, 0x38, RZ ;  /* 0x0000003886247810 */ /* 0x000fc40007ffe0ff */
        /* <DEDUP_REMOVED lines=10> */
[----:B------:R-:W-:Y:S02]  /*2d30*/  FMNMX3 R37, R37, R210, R207, !PT ;  /* 0x000000d225257276 */ /* 0x000fe400078000cf */
[C---:B------:R-:W-:Y:S02]  /*2d40*/  ISETP.GE.AND P3, PT, R3.reuse, R38, PT ;  /* 0x000000260300720c */ /* 0x040fe40003f66270 */
[----:B------:R-:W-:Y:S01]  /*2d50*/  ISETP.GE.AND P6, PT, R3, R36, PT ;  /* 0x000000240300720c */ /* 0x000fe20003fc6270 */
[C---:B------:R-:W-:Y:S01]  /*2d60*/  VIADD R36, R134.reuse, 0x3c ;  /* 0x0000003c86247836 */ /* 0x040fe20000000000 */
[----:B------:R-:W-:-:S02]  /*2d70*/  IADD3 R38, PT, PT, R134, 0x3b, RZ ;  /* 0x0000003b86267810 */ /* 0x000fc40007ffe0ff */
[----:B------:R-:W-:Y:S02]  /*2d80*/  FSEL R216, R59, -INF , P5 ;  /* 0xff8000003bd87808 */ /* 0x000fe40002800000 */
[----:B------:R-:W-:Y:S02]  /*2d90*/  FSEL R213, R60, -INF , P4 ;  /* 0xff8000003cd57808 */ /* 0x000fe40002000000 */
[----:B------:R-:W-:Y:S02]  /*2da0*/  FMNMX3 R37, R37, R212, R209, !PT ;  /* 0x000000d425257276 */ /* 0x000fe400078000d1 */
[C---:B------:R-:W-:Y:S01]  /*2db0*/  ISETP.GE.AND P5, PT, R3.reuse, R38, PT ;  /* 0x000000260300720c */ /* 0x040fe20003fa6270 */
[----:B------:R-:W-:Y:S01]  /*2dc0*/  VIADD R38, R134, 0x3d ;  /* 0x0000003d86267836 */ /* 0x000fe20000000000 */
[----:B------:R-:W-:Y:S02]  /*2dd0*/  ISETP.GE.AND P4, PT, R3, R36, PT ;  /* 0x000000240300720c */ /* 0x000fe40003f86270 */
[----:B------:R-:W-:-:S02]  /*2de0*/  FSEL R218, R61, -INF , P3 ;  /* 0xff8000003dda7808 */ /* 0x000fc40001800000 */
[C---:B------:R-:W-:Y:S01]  /*2df0*/  IADD3 R36, PT, PT, R134.reuse, 0x3e, RZ ;  /* 0x0000003e86247810 */ /* 0x040fe20007ffe0ff */
[----:B------:R-:W-:Y:S01]  /*2e00*/  VIADD R134, R134, 0x3f ;  /* 0x0000003f86867836 */ /* 0x000fe20000000000 */
[----:B------:R-:W-:Y:S02]  /*2e10*/  FSEL R215, R62, -INF , P6 ;  /* 0xff8000003ed77808 */ /* 0x000fe40003000000 */
[----:B------:R-:W-:Y:S02]  /*2e20*/  FMNMX3 R37, R37, R216, R213, !PT ;  /* 0x000000d825257276 */ /* 0x000fe400078000d5 */
[C---:B------:R-:W-:Y:S02]  /*2e30*/  ISETP.GE.AND P3, PT, R3.reuse, R38, PT ;  /* 0x000000260300720c */ /* 0x040fe40003f66270 */
[----:B------:R-:W-:Y:S02]  /*2e40*/  ISETP.GE.AND P6, PT, R3, R36, PT ;  /* 0x000000240300720c */ /* 0x000fe40003fc6270 */
[----:B------:R-:W-:-:S02]  /*2e50*/  FSEL R214, R63, -INF , P5 ;  /* 0xff8000003fd67808 */ /* 0x000fc40002800000 */
[----:B------:R-:W-:Y:S02]  /*2e60*/  FSEL R211, R64, -INF , P4 ;  /* 0xff80000040d37808 */ /* 0x000fe40002000000 */
[----:B------:R-:W-:Y:S02]  /*2e70*/  FMNMX3 R37, R37, R218, R215, !PT ;  /* 0x000000da25257276 */ /* 0x000fe400078000d7 */
[----:B------:R-:W-:Y:S02]  /*2e80*/  ISETP.GE.AND P5, PT, R3, R134, PT ;  /* 0x000000860300720c */ /* 0x000fe40003fa6270 */
[----:B------:R-:W-:Y:S02]  /*2e90*/  FSEL R157, R65, -INF , P3 ;  /* 0xff800000419d7808 */ /* 0x000fe40001800000 */
[----:B------:R-:W-:Y:S02]  /*2ea0*/  FSEL R208, R66, -INF , P6 ;  /* 0xff80000042d07808 */ /* 0x000fe40003000000 */
[----:B------:R-:W-:-:S02]  /*2eb0*/  FMNMX3 R37, R37, R214, R211, !PT ;  /* 0x000000d625257276 */ /* 0x000fc400078000d3 */
[----:B------:R-:W-:Y:S02]  /*2ec0*/  FSEL R154, R67, -INF , P5 ;  /* 0xff800000439a7808 */ /* 0x000fe40002800000 */
[----:B------:R-:W-:Y:S02]  /*2ed0*/  FMNMX3 R37, R37, R157, R208, !PT ;  /* 0x0000009d25257276 */ /* 0x000fe400078000d0 */
[----:B------:R-:W-:Y:S02]  /*2ee0*/  LOP3.LUT R36, R0, 0x7f, RZ, 0xc0, !PT ;  /* 0x0000007f00247812 */ /* 0x000fe400078ec0ff */
[----:B------:R-:W-:Y:S01]  /*2ef0*/  FMNMX R37, R154, R37, !PT ;  /* 0x000000259a257209 */ /* 0x000fe20007800000 */
[C---:B-1----:R-:W-:Y:S01]  /*2f00*/  IMAD R219, R199.reuse, 0x6, RZ ;  /* 0x00000006c7db7824 */ /* 0x042fe200078e02ff */
[C---:B------:R-:W-:Y:S01]  /*2f10*/  SHF.L.U32 R193, R199.reuse, 0x1, RZ ;  /* 0x00000001c7c17819 */ /* 0x040fe200000006ff */
[----:B------:R-:W-:Y:S01]  /*2f20*/  IMAD R36, R36, UR5, RZ ;  /* 0x0000000524247c24 */ /* 0x000fe2000f8e02ff */
[----:B------:R-:W-:Y:S01]  /*2f30*/  UIMAD.WIDE UR4, UR4, 0x2, URZ ;  /* 0x00000002040478a5 */ /* 0x000fe2000f8e02ff */
[----:B------:R-:W0:Y:S01]  /*2f40*/  SHFL.BFLY PT, R38, R37, 0x10, 0x1f ;  /* 0x0e001f0025267f89 */ /* 0x000e2200000e0000 */
[C---:B------:R-:W-:Y:S01]  /*2f50*/  IMAD R195, R199.reuse, 0x3, RZ ;  /* 0x00000003c7c37824 */ /* 0x040fe200078e02ff */
[----:B------:R-:W-:Y:S01]  /*2f60*/  SHF.L.U32 R175, R199, 0x4, RZ ;  /* 0x00000004c7af7819 */ /* 0x000fe200000006ff */
[C---:B------:R-:W-:Y:S01]  /*2f70*/  IMAD.SHL.U32 R135, R36.reuse, 0x2, RZ ;  /* 0x0000000224877824 */ /* 0x040fe200078e00ff */
[----:B------:R-:W-:Y:S01]  /*2f80*/  PRMT R66, RZ, 0x7610, R66 ;  /* 0x00007610ff427816 */ /* 0x000fe20000000042 */
[----:B------:R-:W-:-:S03]  /*2f90*/  IMAD.HI R36, R36, 0x2, RZ ;  /* 0x0000000224247827 */ /* 0x000fc600078e02ff */
[----:B---3--:R-:W-:Y:S01]  /*2fa0*/  IADD3 R134, P3, P4, R135, UR6, R40 ;  /* 0x0000000687867c10 */ /* 0x008fe2000fc7e028 */
[----:B------:R-:W-:-:S03]  /*2fb0*/  IMAD R187, R199, 0xa, RZ ;  /* 0x0000000ac7bb7824 */ /* 0x000fc600078e02ff */
[----:B------:R-:W-:Y:S02]  /*2fc0*/  IADD3.X R135, PT, PT, R36, UR5, R41, P3, P4 ;  /* 0x0000000524877c10 */ /* 0x000fe40009fe8429 */
[-C--:B------:R-:W-:Y:S01]  /*2fd0*/  IADD3 R200, P5, PT, R219, R134.reuse, RZ ;  /* 0x00000086dbc87210 */ /* 0x080fe20007fbe0ff */
[----:B------:R-:W-:Y:S01]  /*2fe0*/  IMAD.SHL.U32 R197, R199, 0x4, RZ ;  /* 0x00000004c7c57824 */ /* 0x000fe200078e00ff */
[-C--:B------:R-:W-:Y:S01]  /*2ff0*/  IADD3 R204, P6, PT, R193, R134.reuse, RZ ;  /* 0x00000086c1cc7210 */ /* 0x080fe20007fde0ff */
[C---:B------:R-:W-:Y:S01]  /*3000*/  IMAD R217, R199.reuse, 0x5, RZ ;  /* 0x00000005c7d97824 */ /* 0x040fe200078e02ff */
[CC--:B------:R-:W-:Y:S01]  /*3010*/  LEA R202, P3, R199.reuse, R134.reuse, 0x2 ;  /* 0x00000086c7ca7211 */ /* 0x0c0fe200078610ff */
[----:B------:R-:W-:Y:S01]  /*3020*/  IMAD R179, R199, 0xe, RZ ;  /* 0x0000000ec7b37824 */ /* 0x000fe200078e02ff */
[----:B0-----:R-:W-:Y:S01]  /*3030*/  FMNMX3 R37, R37, -INF , R38, !PT ;  /* 0xff80000025257876 */ /* 0x001fe20007800026 */
[C---:B------:R-:W-:Y:S01]  /*3040*/  IMAD R183, R199.reuse, 0xc, RZ ;  /* 0x0000000cc7b77824 */ /* 0x040fe200078e02ff */
[C---:B------:R-:W-:Y:S01]  /*3050*/  LEA R198, P4, R199.reuse, R134, 0x3 ;  /* 0x00000086c7c67211 */ /* 0x040fe200078818ff */
[----:B------:R-:W-:-:S02]  /*3060*/  IMAD R160, R199, 0x7, RZ ;  /* 0x00000007c7a07824 */ /* 0x000fc400078e02ff */
[----:B------:R-:W-:Y:S02]  /*3070*/  IMAD.SHL.U32 R191, R199, 0x8, RZ ;  /* 0x00000008c7bf7824 */ /* 0x000fe400078e00ff */
[----:B------:R-:W-:Y:S01]  /*3080*/  FADD R149, R143, -R37 ;  /* 0x800000258f957221 */ /* 0x000fe20000000000 */
[-C--:B------:R-:W-:Y:S01]  /*3090*/  LEA.HI.X.SX32 R201, R195, R135.reuse, 0x1, P5 ;  /* 0x00000087c3c97211 */ /* 0x080fe200028f0eff */
[----:B------:R-:W-:Y:S01]  /*30a0*/  IMAD R189, R199, 0x9, RZ ;  /* 0x00000009c7bd7824 */ /* 0x000fe200078e02ff */
[-C--:B------:R-:W-:Y:S01]  /*30b0*/  IADD3 R196, P5, PT, R187, R134.reuse, RZ ;  /* 0x00000086bbc47210 */ /* 0x080fe20007fbe0ff */
[----:B------:R-:W-:Y:S01]  /*30c0*/  FMUL R229, R149, 1.4426950216293334961 ;  /* 0x3fb8aa3b95e57820 */ /* 0x000fe20000400000 */
[CC--:B------:R-:W-:Y:S01]  /*30d0*/  LEA.HI.X.SX32 R205, R199.reuse, R135.reuse, 0x1, P6 ;  /* 0x00000087c7cd7211 */ /* 0x0c0fe200030f0eff */
[----:B------:R-:W-:Y:S01]  /*30e0*/  IMAD R171, R199, 0x12, RZ ;  /* 0x00000012c7ab7824 */ /* 0x000fe200078e02ff */
[----:B------:R-:W-:Y:S01]  /*30f0*/  LEA.HI.X.SX32 R203, R193, R135, 0x1, P3 ;  /* 0x00000087c1cb7211 */ /* 0x000fe200018f0eff */
[C---:B------:R-:W-:Y:S01]  /*3100*/  IMAD R167, R199.reuse, 0x14, RZ ;  /* 0x00000014c7a77824 */ /* 0x040fe200078e02ff */
[CC--:B------:R-:W-:Y:S01]  /*3110*/  LEA R190, P6, R199.reuse, R134.reuse, 0x4 ;  /* 0x00000086c7be7211 */ /* 0x0c0fe200078c20ff */
[C---:B------:R-:W-:Y:S01]  /*3120*/  IMAD R185, R199.reuse, 0xb, RZ ;  /* 0x0000000bc7b97824 */ /* 0x040fe200078e02ff */
[C---:B------:R-:W-:Y:S01]  /*3130*/  LEA R174, P3, R199.reuse, R134, 0x5 ;  /* 0x00000086c7ae7211 */ /* 0x040fe200078628ff */
[----:B------:R-:W-:-:S02]  /*3140*/  IMAD R163, R199, 0x16, RZ ;  /* 0x00000016c7a37824 */ /* 0x000fc400078e02ff */
[C---:B------:R-:W-:Y:S02]  /*3150*/  IMAD R159, R199.reuse, 0x18, RZ ;  /* 0x00000018c79f7824 */ /* 0x040fe400078e02ff */
[C---:B------:R-:W-:Y:S02]  /*3160*/  IMAD R181, R199.reuse, 0xd, RZ ;  /* 0x0000000dc7b57824 */ /* 0x040fe400078e02ff */
[C---:B------:R-:W-:Y:S02]  /*3170*/  IMAD R145, R199.reuse, 0x1a, RZ ;  /* 0x0000001ac7917824 */ /* 0x040fe400078e02ff */
[C---:B------:R-:W-:Y:S02]  /*3180*/  IMAD R141, R199.reuse, 0x1c, RZ ;  /* 0x0000001cc78d7824 */ /* 0x040fe400078e02ff */
[C---:B------:R-:W-:Y:S02]  /*3190*/  IMAD R177, R199.reuse, 0xf, RZ ;  /* 0x0000000fc7b17824 */ /* 0x040fe400078e02ff */
        /* <DEDUP_REMOVED lines=21> */
[C---:B------:R-:W-:Y:S01]  /*32f0*/  IMAD R235, R199.reuse, 0x3e, RZ ;  /* 0x0000003ec7eb7824 */ /* 0x040fe200078e02ff */
[----:B------:R-:W-:Y:S01]  /*3300*/  PRMT R64, RZ, 0x7610, R64 ;  /* 0x00007610ff407816 */ /* 0x000fe20000000040 */
[C---:B------:R-:W-:Y:S01]  /*3310*/  IMAD R143, R199.reuse, 0x1b, RZ ;  /* 0x0000001bc78f7824 */ /* 0x040fe200078e02ff */
[----:B------:R-:W-:Y:S01]  /*3320*/  PRMT R62, RZ, 0x7610, R62 ;  /* 0x00007610ff3e7816 */ /* 0x000fe2000000003e */
[----:B------:R-:W-:Y:S01]  /*3330*/  IMAD R149, R199, 0x38, RZ ;  /* 0x00000038c7957824 */ /* 0x000fe200078e02ff */
[-C--:B------:R-:W-:Y:S01]  /*3340*/  LEA.HI.X.SX32 R199, R197, R135.reuse, 0x1, P4 ;  /* 0x00000087c5c77211 */ /* 0x080fe200020f0eff */
[--C-:B------:R-:W-:Y:S01]  /*3350*/  FADD R138, R138, -R37.reuse ;  /* 0x800000258a8a7221 */ /* 0x100fe20000000000 */
[-C--:B------:R-:W-:Y:S01]  /*3360*/  LEA.HI.X.SX32 R197, R217, R135.reuse, 0x1, P5 ;  /* 0x00000087d9c57211 */ /* 0x080fe200028f0eff */
[--C-:B------:R-:W-:Y:S01]  /*3370*/  FADD R158, R158, -R37.reuse ;  /* 0x800000259e9e7221 */ /* 0x100fe20000000000 */
[-C--:B------:R-:W-:Y:S01]  /*3380*/  IADD3 R192, P5, PT, R179, R134.reuse, RZ ;  /* 0x00000086b3c07210 */ /* 0x080fe20007fbe0ff */
[--C-:B------:R-:W-:Y:S01]  /*3390*/  FADD R148, R148, -R37.reuse ;  /* 0x8000002594947221 */ /* 0x100fe20000000000 */
[--C-:B------:R-:W-:Y:S01]  /*33a0*/  FADD R146, R146, -R37.reuse ;  /* 0x8000002592927221 */ /* 0x100fe20000000000 */
[--C-:B------:R-:W-:Y:S01]  /*33b0*/  FADD R144, R144, -R37.reuse ;  /* 0x8000002590907221 */ /* 0x100fe20000000000 */
[-C--:B------:R-:W-:Y:S01]  /*33c0*/  LEA.HI.X.SX32 R193, R160, R135.reuse, 0x1, P5 ;  /* 0x00000087a0c17211 */ /* 0x080fe200028f0eff */
[--C-:B------:R-:W-:Y:S01]  /*33d0*/  FADD R136, R136, -R37.reuse ;  /* 0x8000002588887221 */ /* 0x100fe20000000000 */
[-C--:B------:R-:W-:Y:S01]  /*33e0*/  IADD3 R188, P5, PT, R171, R134.reuse, RZ ;  /* 0x00000086abbc7210 */ /* 0x080fe20007fbe0ff */
        /* <DEDUP_REMOVED lines=17> */
[CC--:B------:R-:W-:Y:S01]  /*3500*/  IADD3 R194, P4, PT, R183.reuse, R134.reuse, RZ ;  /* 0x00000086b7c27210 */ /* 0x0c0fe20007f9e0ff */
[----:B------:R-:W-:Y:S01]  /*3510*/  FMUL R138, R138, 1.4426950216293334961 ;  /* 0x3fb8aa3b8a8a7820 */ /* 0x000fe20000400000 */
[-C--:B------:R-:W-:Y:S01]  /*3520*/  LEA.HI.X.SX32 R183, R183, R135.reuse, 0x1, P6 ;  /* 0x00000087b7b77211 */ /* 0x080fe200030f0eff */
[----:B------:R-:W-:Y:S01]  /*3530*/  FMUL R158, R158, 1.4426950216293334961 ;  /* 0x3fb8aa3b9e9e7820 */ /* 0x000fe20000400000 */
[-C--:B------:R-:W-:Y:S01]  /*3540*/  IADD3 R178, P6, PT, R141, R134.reuse, RZ ;  /* 0x000000868db27210 */ /* 0x080fe20007fde0ff */
[--C-:B------:R-:W-:Y:S01]  /*3550*/  FADD R8, R8, -R37.reuse ;  /* 0x8000002508087221 */ /* 0x100fe20000000000 */
[-C--:B------:R-:W-:Y:S01]  /*3560*/  LEA.HI.X.SX32 R181, R181, R135.reuse, 0x1, P5 ;  /* 0x00000087b5b57211 */ /* 0x080fe200028f0eff */
[----:B------:R-:W-:Y:S01]  /*3570*/  MUFU.EX2 R229, R229 ;  /* 0x000000e500e57308 */ /* 0x000fe20000000800 */
        /* <DEDUP_REMOVED lines=15> */
[----:B------:R-:W-:Y:S01]  /*3670*/  FMUL R148, R148, 1.4426950216293334961 ;  /* 0x3fb8aa3b94947820 */ /* 0x000fe20000400000 */
[-C--:B------:R-:W-:Y:S01]  /*3680*/  IADD3 R166, P3, PT, R166, R134.reuse, RZ ;  /* 0x00000086a6a67210 */ /* 0x080fe20007f7e0ff */
[----:B------:R-:W-:Y:S01]  /*3690*/  FMUL R146, R146, 1.4426950216293334961 ;  /* 0x3fb8aa3b92927820 */ /* 0x000fe20000400000 */
[-C--:B------:R-:W-:Y:S01]  /*36a0*/  LEA.HI.X.SX32 R173, R173, R135.reuse, 0x1, P4 ;  /* 0x00000087adad7211 */ /* 0x080fe200020f0eff */
[----:B------:R0:W-:Y:S01]  /*36b0*/  MUFU.EX2 R217, R138 ;  /* 0x0000008a00d97308 */ /* 0x0001e20000000800 */
[-C--:B------:R-:W-:Y:S01]  /*36c0*/  IADD3 R164, P4, PT, R251, R134.reuse, RZ ;  /* 0x00000086fba47210 */ /* 0x080fe20007f9e0ff */
[----:B------:R-:W-:Y:S01]  /*36d0*/  FMUL R144, R144, 1.4426950216293334961 ;  /* 0x3fb8aa3b90907820 */ /* 0x000fe20000400000 */
[-C--:B------:R-:W-:Y:S01]  /*36e0*/  LEA.HI.X.SX32 R171, R171, R135.reuse, 0x1, P6 ;  /* 0x00000087abab7211 */ /* 0x080fe200030f0eff */
[----:B------:R-:W-:Y:S01]  /*36f0*/  FMUL R142, R142, 1.4426950216293334961 ;  /* 0x3fb8aa3b8e8e7820 */ /* 0x000fe20000400000 */
[-C--:B------:R-:W-:Y:S01]  /*3700*/  IADD3 R162, P6, PT, R249, R134.reuse, RZ ;  /* 0x00000086f9a27210 */ /* 0x080fe20007fde0ff */
[--C-:B------:R-:W-:Y:S01]  /*3710*/  FADD R212, R212, -R37.reuse ;  /* 0x80000025d4d47221 */ /* 0x100fe20000000000 */
[-C--:B------:R-:W-:Y:S01]  /*3720*/  LEA.HI.X.SX32 R169, R169, R135.reuse, 0x1, P5 ;  /* 0x00000087a9a97211 */ /* 0x080fe200028f0eff */
[----:B------:R1:W3:Y:S01]  /*3730*/  MUFU.EX2 R232, R158 ;  /* 0x0000009e00e87308 */ /* 0x0002e20000000800 */
[----:B0-----:R-:W-:Y:S01]  /*3740*/  FMUL R138, R136, 1.4426950216293334961 ;  /* 0x3fb8aa3b888a7820 */ /* 0x001fe20000400000 */
[-C--:B------:R-:W-:Y:S01]  /*3750*/  IADD3 R160, P5, PT, R247, R134.reuse, RZ ;  /* 0x00000086f7a07210 */ /* 0x080fe20007fbe0ff */
[--C-:B------:R-:W-:Y:S01]  /*3760*/  FADD R136, R122, -R37.reuse ;  /* 0x800000257a887221 */ /* 0x100fe20000000000 */
[-C--:B------:R-:W-:Y:S01]  /*3770*/  LEA.HI.X.SX32 R167, R167, R135.reuse, 0x1, P3 ;  /* 0x00000087a7a77211 */ /* 0x080fe200018f0eff */
[----:B------:R-:W-:Y:S01]  /*3780*/  FMUL R137, R137, 1.4426950216293334961 ;  /* 0x3fb8aa3b89897820 */ /* 0x000fe20000400000 */
[-C--:B------:R-:W-:Y:S01]  /*3790*/  LEA.HI.X.SX32 R165, R165, R135.reuse, 0x1, P4 ;  /* 0x00000087a5a57211 */ /* 0x080fe200020f0eff */
[----:B------:R-:W-:Y:S01]  /*37a0*/  FMUL R4, R4, 1.4426950216293334961 ;  /* 0x3fb8aa3b04047820 */ /* 0x000fe20000400000 */
[----:B------:R0:W4:Y:S01]  /*37b0*/  MUFU.EX2 R228, R148 ;  /* 0x0000009400e47308 */ /* 0x0001220000000800 */
[-C--:B-1----:R-:W-:Y:S01]  /*37c0*/  IADD3 R158, P3, PT, R245, R134.reuse, RZ ;  /* 0x00000086f59e7210 */ /* 0x082fe20007f7e0ff */
[----:B------:R-:W-:Y:S01]  /*37d0*/  FMUL R5, R5, 1.4426950216293334961 ;  /* 0x3fb8aa3b05057820 */ /* 0x000fe20000400000 */
[-C--:B------:R-:W-:Y:S01]  /*37e0*/  LEA.HI.X.SX32 R163, R163, R135.reuse, 0x1, P6 ;  /* 0x00000087a3a37211 */ /* 0x080fe200030f0eff */
[----:B------:R-:W-:Y:S01]  /*37f0*/  FMUL R136, R136, 1.4426950216293334961 ;  /* 0x3fb8aa3b88887820 */ /* 0x000fe20000400000 */
[-C--:B------:R-:W-:Y:S01]  /*3800*/  LEA.HI.X.SX32 R161, R161, R135.reuse, 0x1, P5 ;  /* 0x00000087a1a17211 */ /* 0x080fe200028f0eff */
[----:B------:R-:W-:Y:S01]  /*3810*/  FMUL R226, R16, 1.4426950216293334961 ;  /* 0x3fb8aa3b10e27820 */ /* 0x000fe20000400000 */
[----:B------:R-:W-:Y:S01]  /*3820*/  FMUL R6, R6, 1.4426950216293334961 ;  /* 0x3fb8aa3b06067820 */ /* 0x000fe20000400000 */
[----:B------:R1:W2:Y:S01]  /*3830*/  MUFU.EX2 R225, R146 ;  /* 0x0000009200e17308 */ /* 0x0002a20000000800 */
[-C--:B0-----:R-:W-:Y:S01]  /*3840*/  IADD3 R148, P4, PT, R223, R134.reuse, RZ ;  /* 0x00000086df947210 */ /* 0x081fe20007f9e0ff */
[----:B------:R-:W-:Y:S01]  /*3850*/  FMUL R139, R139, 1.4426950216293334961 ;  /* 0x3fb8aa3b8b8b7820 */ /* 0x000fe20000400000 */
[-C--:B------:R-:W-:Y:S01]  /*3860*/  LEA.HI.X.SX32 R159, R159, R135.reuse, 0x1, P3 ;  /* 0x000000879f9f7211 */ /* 0x080fe200018f0eff */
[----:B------:R-:W-:Y:S01]  /*3870*/  FMUL R140, R140, 1.4426950216293334961 ;  /* 0x3fb8aa3b8c8c7820 */ /* 0x000fe20000400000 */
[----:B------:R-:W-:Y:S01]  /*3880*/  FMUL R7, R7, 1.4426950216293334961 ;  /* 0x3fb8aa3b07077820 */ /* 0x000fe20000400000 */
[----:B------:R-:W-:Y:S01]  /*3890*/  FMUL R8, R8, 1.4426950216293334961 ;  /* 0x3fb8aa3b08087820 */ /* 0x000fe20000400000 */
[----:B------:R-:W-:Y:S01]  /*38a0*/  FMUL R9, R9, 1.4426950216293334961 ;  /* 0x3fb8aa3b09097820 */ /* 0x000fe20000400000 */
[----:B------:R0:W2:Y:S01]  /*38b0*/  MUFU.EX2 R224, R144 ;  /* 0x0000009000e07308 */ /* 0x0000a20000000800 */
[-C--:B-1----:R-:W-:Y:S01]  /*38c0*/  IADD3 R146, P6, PT, R243, R134.reuse, RZ ;  /* 0x00000086f3927210 */ /* 0x082fe20007fde0ff */
[----:B------:R-:W-:Y:S01]  /*38d0*/  FMUL R13, R13, 1.4426950216293334961 ;  /* 0x3fb8aa3b0d0d7820 */ /* 0x000fe20000400000 */
[----:B------:R-:W-:Y:S01]  /*38e0*/  FMUL R10, R10, 1.4426950216293334961 ;  /* 0x3fb8aa3b0a0a7820 */ /* 0x000fe20000400000 */
[----:B------:R-:W-:Y:S01]  /*38f0*/  FMUL R12, R12, 1.4426950216293334961 ;  /* 0x3fb8aa3b0c0c7820 */ /* 0x000fe20000400000 */
[----:B------:R-:W-:Y:S01]  /*3900*/  FMUL R15, R15, 1.4426950216293334961 ;  /* 0x3fb8aa3b0f0f7820 */ /* 0x000fe20000400000 */
[----:B------:R-:W-:Y:S01]  /*3910*/  FMUL R14, R14, 1.4426950216293334961 ;  /* 0x3fb8aa3b0e0e7820 */ /* 0x000fe20000400000 */
[----:B------:R-:W-:Y:S01]  /*3920*/  FMUL R207, R207, 1.4426950216293334961 ;  /* 0x3fb8aa3bcfcf7820 */ /* 0x000fe20000400000 */
[----:B------:R1:W2:Y:S01]  /*3930*/  MUFU.EX2 R221, R142 ;  /* 0x0000008e00dd7308 */ /* 0x0002a20000000800 */
[-C--:B0-----:R-:W-:Y:S01]  /*3940*/  IADD3 R144, P5, PT, R241, R134.reuse, RZ ;  /* 0x00000086f1907210 */ /* 0x081fe20007fbe0ff */
[--C-:B------:R-:W-:Y:S01]  /*3950*/  FADD R209, R209, -R37.reuse ;  /* 0x80000025d1d17221 */ /* 0x100fe20000000000 */
[--C-:B------:R-:W-:Y:S01]  /*3960*/  FADD R216, R216, -R37.reuse ;  /* 0x80000025d8d87221 */ /* 0x100fe20000000000 */
[--C-:B------:R-:W-:Y:S01]  /*3970*/  FADD R213, R213, -R37.reuse ;  /* 0x80000025d5d57221 */ /* 0x100fe20000000000 */
[--C-:B------:R-:W-:Y:S01]  /*3980*/  FADD R218, R218, -R37.reuse ;  /* 0x80000025dada7221 */ /* 0x100fe20000000000 */
[--C-:B------:R-:W-:Y:S01]  /*3990*/  FADD R215, R215, -R37.reuse ;  /* 0x80000025d7d77221 */ /* 0x100fe20000000000 */
[--C-:B------:R-:W-:Y:S01]  /*39a0*/  FADD R208, R208, -R37.reuse ;  /* 0x80000025d0d07221 */ /* 0x100fe20000000000 */
[--C-:B------:R-:W-:Y:S01]  /*39b0*/  FADD R154, R154, -R37.reuse ;  /* 0x800000259a9a7221 */ /* 0x100fe20000000000 */
[-C--:B-1----:R-:W-:Y:S01]  /*39c0*/  IADD3 R142, P3, PT, R149, R134.reuse, RZ ;  /* 0x00000086958e7210 */ /* 0x082fe20007f7e0ff */
[----:B------:R0:W5:Y:S01]  /*39d0*/  @P1 LDG.E.U16 R66, desc[UR28][R134.64] ;  /* 0x0000001c86421981 */ /* 0x000162000c1e1500 */
[-C--:B------:R-:W-:Y:S01]  /*39e0*/  LEA.HI.X.SX32 R149, R147, R135.reuse, 0x1, P4 ;  /* 0x0000008793957211 */ /* 0x080fe200020f0eff */
[----:B------:R1:W-:Y:S01]  /*39f0*/  MUFU.EX2 R223, R136 ;  /* 0x0000008800df7308 */ /* 0x0003e20000000800 */
[-C--:B------:R-:W-:Y:S01]  /*3a00*/  LEA.HI.X.SX32 R147, R145, R135.reuse, 0x1, P6 ;  /* 0x0000008791937211 */ /* 0x080fe200030f0eff */
[----:B------:R-:W-:Y:S01]  /*3a10*/  FADD R16, R11, -R37 ;  /* 0x800000250b107221 */ /* 0x000fe20000000000 */
[-C--:B------:R-:W-:Y:S01]  /*3a20*/  LEA.HI.X.SX32 R145, R143, R135.reuse, 0x1, P5 ;  /* 0x000000878f917211 */ /* 0x080fe200028f0eff */
[----:B------:R0:W5:Y:S01]  /*3a30*/  @P1 LDG.E.U16 R64, desc[UR28][R190.64] ;  /* 0x0000001cbe401981 */ /* 0x000162000c1e1500 */
[----:B------:R-:W-:Y:S01]  /*3a40*/  LEA.HI.X.SX32 R143, R141, R135, 0x1, P3 ;  /* 0x000000878d8f7211 */ /* 0x000fe200018f0eff */
[----:B------:R-:W-:Y:S01]  /*3a50*/  FMUL R16, R16, 1.4426950216293334961 ;  /* 0x3fb8aa3b10107820 */ /* 0x000fe20000400000 */
[----:B------:R-:W-:Y:S01]  /*3a60*/  PRMT R60, RZ, 0x7610, R60 ;  /* 0x00007610ff3c7816 */ /* 0x000fe2000000003c */
[----:B------:R0:W-:Y:S01]  /*3a70*/  MUFU.EX2 R220, R137 ;  /* 0x0000008900dc7308 */ /* 0x0001e20000000800 */
[----:B-1----:R-:W-:Y:S01]  /*3a80*/  IADD3 R136, P5, PT, R235, R134, RZ ;  /* 0x00000086eb887210 */ /* 0x002fe20007fbe0ff */
[----:B------:R1:W5:Y:S01]  /*3a90*/  @P1 LDG.E.U16 R62, desc[UR28][R174.64] ;  /* 0x0000001cae3e1981 */ /* 0x000362000c1e1500 */
[----:B------:R-:W-:-:S02]  /*3aa0*/  PRMT R67, RZ, 0x7610, R67 ;  /* 0x00007610ff437816 */ /* 0x000fc40000000043 */
[----:B------:R-:W-:Y:S01]  /*3ab0*/  PRMT R65, RZ, 0x7610, R65 ;  /* 0x00007610ff417816 */ /* 0x000fe20000000041 */
[----:B------:R1:W5:Y:S01]  /*3ac0*/  @P1 LDG.E.U16 R155, desc[UR28][R204.64] ;  /* 0x0000001ccc9b1981 */ /* 0x000362000c1e1500 */
[----:B------:R-:W-:Y:S01]  /*3ad0*/  PRMT R63, RZ, 0x7610, R63 ;  /* 0x00007610ff3f7816 */ /* 0x000fe2000000003f */
[----:B------:R-:W-:Y:S01]  /*3ae0*/  MUFU.EX2 R230, R5 ;  /* 0x0000000500e67308 */ /* 0x000fe20000000800 */
[----:B0-----:R-:W-:Y:S02]  /*3af0*/  LEA.HI.X.SX32 R137, R227, R135, 0x1, P5 ;  /* 0x00000087e3897211 */ /* 0x001fe400028f0eff */
[----:B------:R-:W-:Y:S02]  /*3b00*/  PRMT R58, RZ, 0x7610, R58 ;  /* 0x00007610ff3a7816 */ /* 0x000fe4000000003a */
[----:B------:R-:W-:Y:S02]  /*3b10*/  PRMT R56, RZ, 0x7610, R56 ;  /* 0x00007610ff387816 */ /* 0x000fe40000000038 */
[----:B------:R-:W-:Y:S01]  /*3b20*/  PRMT R54, RZ, 0x7610, R54 ;  /* 0x00007610ff367816 */ /* 0x000fe20000000036 */
[----:B------:R0:W-:Y:S01]  /*3b30*/  MUFU.EX2 R227, R4 ;  /* 0x0000000400e37308 */ /* 0x0001e20000000800 */
[----:B------:R-:W-:-:S02]  /*3b40*/  PRMT R52, RZ, 0x7610, R52 ;  /* 0x00007610ff347816 */ /* 0x000fc40000000034 */
[----:B------:R-:W-:Y:S02]  /*3b50*/  PRMT R61, RZ, 0x7610, R61 ;  /* 0x00007610ff3d7816 */ /* 0x000fe4000000003d */
[----:B------:R-:W-:Y:S02]  /*3b60*/  PRMT R59, RZ, 0x7610, R59 ;  /* 0x00007610ff3b7816 */ /* 0x000fe4000000003b */
[----:B------:R-:W-:Y:S01]  /*3b70*/  PRMT R57, RZ, 0x7610, R57 ;  /* 0x00007610ff397816 */ /* 0x000fe20000000039 */
[----:B------:R-:W-:Y:S01]  /*3b80*/  MUFU.EX2 R11, R226 ;  /* 0x000000e2000b7308 */ /* 0x000fe20000000800 */
[----:B0-----:R-:W-:Y:S01]  /*3b90*/  FADD R4, R17, -R37 ;  /* 0x8000002511047221 */ /* 0x001fe20000000000 */
[----:B------:R-:W-:Y:S02]  /*3ba0*/  PRMT R55, RZ, 0x7610, R55 ;  /* 0x00007610ff377816 */ /* 0x000fe40000000037 */
[----:B------:R-:W-:Y:S01]  /*3bb0*/  PRMT R50, RZ, 0x7610, R50 ;  /* 0x00007610ff327816 */ /* 0x000fe20000000032 */
[----:B------:R-:W-:Y:S01]  /*3bc0*/  FMUL R5, R4, 1.4426950216293334961 ;  /* 0x3fb8aa3b04057820 */ /* 0x000fe20000400000 */
[----:B------:R-:W-:Y:S01]  /*3bd0*/  FADD R4, R18, -R37 ;  /* 0x8000002512047221 */ /* 0x000fe20000000000 */
[----:B------:R-:W-:Y:S01]  /*3be0*/  PRMT R48, RZ, 0x7610, R48 ;  /* 0x00007610ff307816 */ /* 0x000fe20000000030 */
[----:B------:R0:W-:Y:S01]  /*3bf0*/  MUFU.EX2 R226, R6 ;  /* 0x0000000600e27308 */ /* 0x0001e20000000800 */
[----:B------:R-:W-:-:S02]  /*3c00*/  PRMT R46, RZ, 0x7610, R46 ;  /* 0x00007610ff2e7816 */ /* 0x000fc4000000002e */
[----:B------:R-:W-:Y:S02]  /*3c10*/  PRMT R44, RZ, 0x7610, R44 ;  /* 0x00007610ff2c7816 */ /* 0x000fe4000000002c */
[----:B------:R-:W-:Y:S02]  /*3c20*/  PRMT R53, RZ, 0x7610, R53 ;  /* 0x00007610ff357816 */ /* 0x000fe40000000035 */
[----:B------:R-:W-:Y:S01]  /*3c30*/  PRMT R51, RZ, 0x7610, R51 ;  /* 0x00007610ff337816 */ /* 0x000fe20000000033 */
[----:B------:R1:W-:Y:S01]  /*3c40*/  MUFU.EX2 R122, R138 ;  /* 0x0000008a007a7308 */ /* 0x0003e20000000800 */
[----:B0-----:R-:W-:Y:S01]  /*3c50*/  FMUL R6, R4, 1.4426950216293334961 ;  /* 0x3fb8aa3b04067820 */ /* 0x001fe20000400000 */
[----:B------:R-:W-:Y:S01]  /*3c60*/  FADD R4, R20, -R37 ;  /* 0x8000002514047221 */ /* 0x000fe20000000000 */
[----:B------:R-:W-:Y:S02]  /*3c70*/  PRMT R49, RZ, 0x7610, R49 ;  /* 0x00007610ff317816 */ /* 0x000fe40000000031 */
[----:B------:R-:W-:-:S02]  /*3c80*/  PRMT R47, RZ, 0x7610, R47 ;  /* 0x00007610ff2f7816 */ /* 0x000fc4000000002f */
[----:B------:R-:W-:Y:S01]  /*3c90*/  PRMT R42, RZ, 0x7610, R42 ;  /* 0x00007610ff2a7816 */ /* 0x000fe2000000002a */
[----:B------:R0:W-:Y:S01]  /*3ca0*/  MUFU.EX2 R18, R5 ;  /* 0x0000000500127308 */ /* 0x0001e20000000800 */
[----:B-1----:R-:W-:Y:S02]  /*3cb0*/  IADD3 R138, P6, PT, R237, R134, RZ ;  /* 0x00000086ed8a7210 */ /* 0x002fe40007fde0ff */
[----:B------:R-:W-:Y:S02]  /*3cc0*/  PRMT R40, RZ, 0x7610, R40 ;  /* 0x00007610ff287816 */ /* 0x000fe40000000028 */
[----:B------:R-:W-:Y:S02]  /*3cd0*/  PRMT R38, RZ, 0x7610, R38 ;  /* 0x00007610ff267816 */ /* 0x000fe40000000026 */
[----:B------:R-:W-:Y:S01]  /*3ce0*/  PRMT R36, RZ, 0x7610, R36 ;  /* 0x00007610ff247816 */ /* 0x000fe20000000024 */
[----:B------:R1:W-:Y:S01]  /*3cf0*/  MUFU.EX2 R219, R139 ;  /* 0x0000008b00db7308 */ /* 0x0003e20000000800 */
[----:B0-----:R-:W-:Y:S01]  /*3d00*/  FMUL R5, R4, 1.4426950216293334961 ;  /* 0x3fb8aa3b04057820 */ /* 0x001fe20000400000 */
[----:B------:R-:W-:Y:S01]  /*3d10*/  FADD R4, R19, -R37 ;  /* 0x8000002513047221 */ /* 0x000fe20000000000 */
[----:B------:R-:W-:-:S02]  /*3d20*/  PRMT R45, RZ, 0x7610, R45 ;  /* 0x00007610ff2d7816 */ /* 0x000fc4000000002d */
[----:B------:R-:W-:Y:S02]  /*3d30*/  PRMT R43, RZ, 0x7610, R43 ;  /* 0x00007610ff2b7816 */ /* 0x000fe4000000002b */
[----:B------:R-:W-:Y:S01]  /*3d40*/  PRMT R41, RZ, 0x7610, R41 ;  /* 0x00007610ff297816 */ /* 0x000fe20000000029 */
[----:B------:R0:W2:Y:S01]  /*3d50*/  MUFU.EX2 R222, R140 ;  /* 0x0000008c00de7308 */ /* 0x0000a20000000800 */
[----:B-1----:R-:W-:Y:S02]  /*3d60*/  LEA.HI.X.SX32 R139, R231, R135, 0x1, P6 ;  /* 0x00000087e78b7211 */ /* 0x002fe400030f0eff */
[----:B------:R-:W-:-:S05]  /*3d70*/  PRMT R39, RZ, 0x7610, R39 ;  /* 0x00007610ff277816 */ /* 0x000fca0000000027 */
[----:B------:R-:W-:Y:S01]  /*3d80*/  MUFU.EX2 R234, R9 ;  /* 0x0000000900ea7308 */ /* 0x000fe20000000800 */
[----:B0-----:R-:W-:-:S07]  /*3d90*/  IADD3 R140, P4, PT, R239, R134, RZ ;  /* 0x00000086ef8c7210 */ /* 0x001fce0007f9e0ff */
[----:B------:R3:W-:Y:S01]  /*3da0*/  MUFU.EX2 R238, R13 ;  /* 0x0000000d00ee7308 */ /* 0x0007e20000000800 */
[----:B------:R-:W-:-:S07]  /*3db0*/  LEA.HI.X.SX32 R141, R233, R135, 0x1, P4 ;  /* 0x00000087e98d7211 */ /* 0x000fce00020f0eff */
[----:B------:R-:W-:Y:S08]  /*3dc0*/  MUFU.EX2 R236, R12 ;  /* 0x0000000c00ec7308 */ /* 0x000ff00000000800 */
[----:B------:R-:W-:Y:S01]  /*3dd0*/  MUFU.EX2 R15, R15 ;  /* 0x0000000f000f7308 */ /* 0x000fe20000000800 */
[----:B------:R-:W-:Y:S01]  /*3de0*/  FMUL R212, R212, 1.4426950216293334961 ;  /* 0x3fb8aa3bd4d47820 */ /* 0x000fe20000400000 */
[----:B------:R-:W-:-:S06]  /*3df0*/  FMUL R209, R209, 1.4426950216293334961 ;  /* 0x3fb8aa3bd1d17820 */ /* 0x000fcc0000400000 */
[----:B------:R-:W-:Y:S01]  /*3e00*/  MUFU.EX2 R207, R207 ;  /* 0x000000cf00cf7308 */ /* 0x000fe20000000800 */
[----:B------:R-:W-:Y:S01]  /*3e10*/  FMUL R216, R216, 1.4426950216293334961 ;  /* 0x3fb8aa3bd8d87820 */ /* 0x000fe20000400000 */
[----:B------:R-:W-:Y:S01]  /*3e20*/  FMUL R213, R213, 1.4426950216293334961 ;  /* 0x3fb8aa3bd5d57820 */ /* 0x000fe20000400000 */
[----:B------:R-:W-:Y:S01]  /*3e30*/  FMUL R218, R218, 1.4426950216293334961 ;  /* 0x3fb8aa3bdada7820 */ /* 0x000fe20000400000 */
[----:B------:R-:W-:Y:S01]  /*3e40*/  FMUL R215, R215, 1.4426950216293334961 ;  /* 0x3fb8aa3bd7d77820 */ /* 0x000fe20000400000 */
[----:B------:R-:W-:Y:S01]  /*3e50*/  FMUL R208, R208, 1.4426950216293334961 ;  /* 0x3fb8aa3bd0d07820 */ /* 0x000fe20000400000 */
[----:B------:R-:W-:Y:S01]  /*3e60*/  FMUL R154, R154, 1.4426950216293334961 ;  /* 0x3fb8aa3b9a9a7820 */ /* 0x000fe20000400000 */
[----:B------:R0:W5:Y:S01]  /*3e70*/  @P1 LDG.E.U16 R60, desc[UR28][R158.64] ;  /* 0x0000001c9e3c1981 */ /* 0x000162000c1e1500 */
[----:B------:R1:W-:Y:S01]  /*3e80*/  MUFU.EX2 R231, R7 ;  /* 0x0000000700e77308 */ /* 0x0003e20000000800 */
[----:B---3--:R-:W-:Y:S02]  /*3e90*/  FADD R13, R232, R229 ;  /* 0x000000e5e80d7221 */ /* 0x008fe40000000000 */
[----:B------:R0:W5:Y:S04]  /*3ea0*/  @P1 LDG.E.U16 R67, desc[UR28][R188.64] ;  /* 0x0000001cbc431981 */ /* 0x000168000c1e1500 */
[----:B------:R0:W5:Y:S01]  /*3eb0*/  @P1 LDG.E.U16 R65, desc[UR28][R172.64] ;  /* 0x0000001cac411981 */ /* 0x000162000c1e1500 */
[----:B------:R3:W-:Y:S01]  /*3ec0*/  MUFU.EX2 R233, R8 ;  /* 0x0000000800e97308 */ /* 0x0007e20000000800 */
[----:B-1----:R-:W-:Y:S01]  /*3ed0*/  FMUL R7, R4, 1.4426950216293334961 ;  /* 0x3fb8aa3b04077820 */ /* 0x002fe20000400000 */
[--C-:B------:R-:W-:Y:S01]  /*3ee0*/  FADD R4, R21, -R37.reuse ;  /* 0x8000002515047221 */ /* 0x100fe20000000000 */
[----:B------:R0:W5:Y:S04]  /*3ef0*/  @P1 LDG.E.U16 R63, desc[UR28][R148.64] ;  /* 0x0000001c943f1981 */ /* 0x000168000c1e1500 */
[----:B------:R0:W5:Y:S01]  /*3f00*/  @P1 LDG.E.U16 R58, desc[UR28][R202.64] ;  /* 0x0000001cca3a1981 */ /* 0x000162000c1e1500 */
[----:B------:R-:W-:Y:S01]  /*3f10*/  MUFU.EX2 R235, R10 ;  /* 0x0000000a00eb7308 */ /* 0x000fe20000000800 */
[----:B---3--:R-:W-:Y:S01]  /*3f20*/  FMUL R8, R4, 1.4426950216293334961 ;  /* 0x3fb8aa3b04087820 */ /* 0x008fe20000400000 */
[--C-:B------:R-:W-:Y:S01]  /*3f30*/  FADD R4, R22, -R37.reuse ;  /* 0x8000002516047221 */ /* 0x100fe20000000000 */
[----:B------:R0:W5:Y:S04]  /*3f40*/  @P1 LDG.E.U16 R56, desc[UR28][R186.64] ;  /* 0x0000001cba381981 */ /* 0x000168000c1e1500 */
[----:B------:R0:W5:Y:S01]  /*3f50*/  @P1 LDG.E.U16 R54, desc[UR28][R170.64] ;  /* 0x0000001caa361981 */ /* 0x000162000c1e1500 */
[----:B------:R1:W-:Y:S03]  /*3f60*/  MUFU.EX2 R20, R6 ;  /* 0x0000000600147308 */ /* 0x0003e60000000800 */
[----:B------:R0:W5:Y:S04]  /*3f70*/  @P1 LDG.E.U16 R52, desc[UR28][R146.64] ;  /* 0x0000001c92341981 */ /* 0x000168000c1e1500 */
[----:B------:R0:W5:Y:S01]  /*3f80*/  @P1 LDG.E.U16 R61, desc[UR28][R200.64] ;  /* 0x0000001cc83d1981 */ /* 0x000162000c1e1500 */
[----:B------:R-:W3:Y:S01]  /*3f90*/  MUFU.EX2 R16, R16 ;  /* 0x0000001000107308 */ /* 0x000ee20000000800 */
[----:B-1----:R-:W-:Y:S01]  /*3fa0*/  FMUL R6, R4, 1.4426950216293334961 ;  /* 0x3fb8aa3b04067820 */ /* 0x002fe20000400000 */
[--C-:B------:R-:W-:Y:S01]  /*3fb0*/  FADD R4, R23, -R37.reuse ;  /* 0x8000002517047221 */ /* 0x100fe20000000000 */
[----:B------:R0:W5:Y:S03]  /*3fc0*/  @P1 LDG.E.U16 R59, desc[UR28][R184.64] ;  /* 0x0000001cb83b1981 */ /* 0x000166000c1e1500 */
[----:B------:R-:W-:Y:S01]  /*3fd0*/  FMUL R9, R4, 1.4426950216293334961 ;  /* 0x3fb8aa3b04097820 */ /* 0x000fe20000400000 */
[----:B------:R-:W-:Y:S01]  /*3fe0*/  FADD R4, R24, -R37 ;  /* 0x8000002518047221 */ /* 0x000fe20000000000 */
[----:B------:R1:W-:Y:S01]  /*3ff0*/  MUFU.EX2 R19, R5 ;  /* 0x0000000500137308 */ /* 0x0003e20000000800 */
[----:B----4-:R-:W-:Y:S01]  /*4000*/  FADD R10, R228, R13 ;  /* 0x0000000de40a7221 */ /* 0x010fe20000000000 */
[----:B------:R0:W5:Y:S04]  /*4010*/  @P1 LDG.E.U16 R57, desc[UR28][R168.64] ;  /* 0x0000001ca8391981 */ /* 0x000168000c1e1500 */
[----:B------:R0:W5:Y:S01]  /*4020*/  @P1 LDG.E.U16 R55, desc[UR28][R144.64] ;  /* 0x0000001c90371981 */ /* 0x000162000c1e1500 */
[----:B-1----:R-:W-:Y:S01]  /*4030*/  FMUL R5, R4, 1.4426950216293334961 ;  /* 0x3fb8aa3b04057820 */ /* 0x002fe20000400000 */
[----:B------:R-:W-:Y:S01]  /*4040*/  FADD R4, R26, -R37 ;  /* 0x800000251a047221 */ /* 0x000fe20000000000 */
[----:B------:R2:W-:Y:S01]  /*4050*/  MUFU.EX2 R24, R9 ;  /* 0x0000000900187308 */ /* 0x0005e20000000800 */
[----:B------:R0:W5:Y:S04]  /*4060*/  @P1 LDG.E.U16 R50, desc[UR28][R198.64] ;  /* 0x0000001cc6321981 */ /* 0x000168000c1e1500 */
[----:B------:R0:W5:Y:S03]  /*4070*/  @P1 LDG.E.U16 R48, desc[UR28][R182.64] ;  /* 0x0000001cb6301981 */ /* 0x000166000c1e1500 */
[----:B------:R1:W-:Y:S01]  /*4080*/  MUFU.EX2 R21, R7 ;  /* 0x0000000700157308 */ /* 0x0003e20000000800 */
[----:B--2---:R-:W-:Y:S01]  /*4090*/  FADD R9, R225, R10 ;  /* 0x0000000ae1097221 */ /* 0x004fe20000000000 */
[----:B------:R0:W5:Y:S03]  /*40a0*/  @P1 LDG.E.U16 R46, desc[UR28][R166.64] ;  /* 0x0000001ca62e1981 */ /* 0x000166000c1e1500 */
[----:B------:R-:W-:Y:S01]  /*40b0*/  FADD R10, R224, R9 ;  /* 0x00000009e00a7221 */ /* 0x000fe20000000000 */
[----:B------:R0:W5:Y:S01]  /*40c0*/  @P1 LDG.E.U16 R44, desc[UR28][R142.64] ;  /* 0x0000001c8e2c1981 */ /* 0x000162000c1e1500 */
[----:B-1----:R-:W-:Y:S01]  /*40d0*/  FMUL R7, R4, 1.4426950216293334961 ;  /* 0x3fb8aa3b04077820 */ /* 0x002fe20000400000 */
[--C-:B------:R-:W-:Y:S01]  /*40e0*/  FADD R4, R27, -R37.reuse ;  /* 0x800000251b047221 */ /* 0x100fe20000000000 */
[----:B------:R1:W-:Y:S01]  /*40f0*/  MUFU.EX2 R22, R8 ;  /* 0x0000000800167308 */ /* 0x0003e20000000800 */
[----:B------:R-:W-:Y:S01]  /*4100*/  FADD R9, R221, R10 ;  /* 0x0000000add097221 */ /* 0x000fe20000000000 */
[----:B------:R0:W5:Y:S04]  /*4110*/  @P1 LDG.E.U16 R53, desc[UR28][R196.64] ;  /* 0x0000001cc4351981 */ /* 0x000168000c1e1500 */
[----:B------:R0:W5:Y:S01]  /*4120*/  @P1 LDG.E.U16 R51, desc[UR28][R180.64] ;  /* 0x0000001cb4331981 */ /* 0x000162000c1e1500 */
[----:B-1----:R-:W-:Y:S01]  /*4130*/  FMUL R8, R4, 1.4426950216293334961 ;  /* 0x3fb8aa3b04087820 */ /* 0x002fe20000400000 */
[----:B------:R-:W-:Y:S01]  /*4140*/  FADD R4, R28, -R37 ;  /* 0x800000251c047221 */ /* 0x000fe20000000000 */
[----:B------:R-:W1:Y:S01]  /*4150*/  MUFU.EX2 R17, R14 ;  /* 0x0000000e00117308 */ /* 0x000e620000000800 */
[----:B------:R0:W5:Y:S04]  /*4160*/  @P1 LDG.E.U16 R49, desc[UR28][R164.64] ;  /* 0x0000001ca4311981 */ /* 0x000168000c1e1500 */
[----:B------:R0:W5:Y:S03]  /*4170*/  @P1 LDG.E.U16 R47, desc[UR28][R140.64] ;  /* 0x0000001c8c2f1981 */ /* 0x000166000c1e1500 */
[----:B------:R2:W-:Y:S01]  /*4180*/  MUFU.EX2 R28, R8 ;  /* 0x00000008001c7308 */ /* 0x0005e20000000800 */
[----:B------:R0:W5:Y:S04]  /*4190*/  @P1 LDG.E.U16 R42, desc[UR28][R194.64] ;  /* 0x0000001cc22a1981 */ /* 0x000168000c1e1500 */
[----:B------:R0:W5:Y:S01]  /*41a0*/  @P1 LDG.E.U16 R40, desc[UR28][R178.64] ;  /* 0x0000001cb2281981 */ /* 0x000162000c1e1500 */
[----:B--2---:R-:W-:-:S03]  /*41b0*/  FADD R8, R222, R9 ;  /* 0x00000009de087221 */ /* 0x004fc60000000000 */
[----:B------:R0:W5:Y:S01]  /*41c0*/  @P1 LDG.E.U16 R38, desc[UR28][R162.64] ;  /* 0x0000001ca2261981 */ /* 0x000162000c1e1500 */
[----:B------:R-:W-:-:S03]  /*41d0*/  FADD R8, R219, R8 ;  /* 0x00000008db087221 */ /* 0x000fc60000000000 */
        /* <DEDUP_REMOVED lines=9> */
[----:B------:R-:W-:-:S04]  /*4270*/  FADD R9, R11, R8 ;  /* 0x000000080b097221 */ /* 0x000fc80000000000 */
[----:B---3--:R-:W-:-:S04]  /*4280*/  FADD R9, R16, R9 ;  /* 0x0000000910097221 */ /* 0x008fc80000000000 */
[----:B------:R-:W-:Y:S01]  /*4290*/  FADD R8, R226, R9 ;  /* 0x00000009e2087221 */ /* 0x000fe20000000000 */
[----:B------:R2:W3:Y:S03]  /*42a0*/  MUFU.EX2 R23, R6 ;  /* 0x0000000600177308 */ /* 0x0004e60000000800 */
[----:B------:R-:W-:-:S04]  /*42b0*/  FADD R9, R227, R8 ;  /* 0x00000008e3097221 */ /* 0x000fc80000000000 */
[----:B------:R-:W-:Y:S01]  /*42c0*/  FADD R8, R230, R9 ;  /* 0x00000009e6087221 */ /* 0x000fe20000000000 */
[----:B--2---:R-:W-:Y:S01]  /*42d0*/  FMUL R6, R4, 1.4426950216293334961 ;  /* 0x3fb8aa3b04067820 */ /* 0x004fe20000400000 */
[--C-:B------:R-:W-:Y:S01]  /*42e0*/  FADD R4, R25, -R37.reuse ;  /* 0x8000002519047221 */ /* 0x100fe20000000000 */
[----:B------:R2:W4:Y:S01]  /*42f0*/  MUFU.EX2 R26, R5 ;  /* 0x00000005001a7308 */ /* 0x0005220000000800 */
[----:B------:R-:W-:Y:S02]  /*4300*/  FADD R8, R231, R8 ;  /* 0x00000008e7087221 */ /* 0x000fe40000000000 */
[----:B--2---:R-:W-:Y:S01]  /*4310*/  FMUL R5, R4, 1.4426950216293334961 ;  /* 0x3fb8aa3b04057820 */ /* 0x004fe20000400000 */
[----:B------:R-:W-:-:S04]  /*4320*/  FADD R4, R29, -R37 ;  /* 0x800000251d047221 */ /* 0x000fc80000000000 */
[----:B------:R2:W0:Y:S01]  /*4330*/  MUFU.EX2 R27, R7 ;  /* 0x00000007001b7308 */ /* 0x0004220000000800 */
[----:B------:R-:W-:-:S04]  /*4340*/  FADD R9, R233, R8 ;  /* 0x00000008e9097221 */ /* 0x000fc80000000000 */
[----:B------:R-:W-:Y:S01]  /*4350*/  FADD R8, R234, R9 ;  /* 0x00000009ea087221 */ /* 0x000fe20000000000 */
[----:B--2---:R-:W-:Y:S01]  /*4360*/  FMUL R7, R4, 1.4426950216293334961 ;  /* 0x3fb8aa3b04077820 */ /* 0x004fe20000400000 */
[--C-:B------:R-:W-:Y:S01]  /*4370*/  FADD R4, R30, -R37.reuse ;  /* 0x800000251e047221 */ /* 0x100fe20000000000 */
[----:B------:R2:W0:Y:S01]  /*4380*/  MUFU.EX2 R25, R6 ;  /* 0x0000000600197308 */ /* 0x0004220000000800 */
[----:B------:R-:W-:Y:S02]  /*4390*/  FADD R9, R235, R8 ;  /* 0x00000008eb097221 */ /* 0x000fe40000000000 */
[----:B--2---:R-:W-:Y:S01]  /*43a0*/  FMUL R6, R4, 1.4426950216293334961 ;  /* 0x3fb8aa3b04067820 */ /* 0x004fe20000400000 */
[----:B------:R-:W-:-:S04]  /*43b0*/  FADD R4, R32, -R37 ;  /* 0x8000002520047221 */ /* 0x000fc80000000000 */
[----:B------:R2:W0:Y:S01]  /*43c0*/  MUFU.EX2 R29, R5 ;  /* 0x00000005001d7308 */ /* 0x0004220000000800 */
[----:B------:R-:W-:Y:S01]  /*43d0*/  FADD R8, R236, R9 ;  /* 0x00000009ec087221 */ /* 0x000fe20000000000 */
[----:B--2---:R-:W-:Y:S01]  /*43e0*/  FMUL R5, R4, 1.4426950216293334961 ;  /* 0x3fb8aa3b04057820 */ /* 0x004fe20000400000 */
[----:B------:R-:W-:-:S05]  /*43f0*/  FADD R4, R31, -R37 ;  /* 0x800000251f047221 */ /* 0x000fca0000000000 */
[----:B------:R2:W0:Y:S01]  /*4400*/  MUFU.EX2 R30, R7 ;  /* 0x00000007001e7308 */ /* 0x0004220000000800 */
[----:B------:R-:W-:Y:S01]  /*4410*/  FADD R9, R15, R8 ;  /* 0x000000080f097221 */ /* 0x000fe20000000000 */
[----:B--2---:R-:W-:Y:S01]  /*4420*/  FMUL R7, R4, 1.4426950216293334961 ;  /* 0x3fb8aa3b04077820 */ /* 0x004fe20000400000 */
[----:B------:R-:W-:-:S05]  /*4430*/  FADD R4, R34, -R37 ;  /* 0x8000002522047221 */ /* 0x000fca0000000000 */
[----:B------:R2:W0:Y:S01]  /*4440*/  MUFU.EX2 R32, R6 ;  /* 0x0000000600207308 */ /* 0x0004220000000800 */
[----:B------:R-:W-:-:S04]  /*4450*/  FADD R8, R238, R9 ;  /* 0x00000009ee087221 */ /* 0x000fc80000000000 */
[----:B-1----:R-:W-:Y:S01]  /*4460*/  FADD R9, R17, R8 ;  /* 0x0000000811097221 */ /* 0x002fe20000000000 */
[----:B--2---:R-:W-:Y:S01]  /*4470*/  FMUL R6, R4, 1.4426950216293334961 ;  /* 0x3fb8aa3b04067820 */ /* 0x004fe20000400000 */
[----:B------:R-:W-:Y:S01]  /*4480*/  FADD R4, R33, -R37 ;  /* 0x8000002521047221 */ /* 0x000fe20000000000 */
[----:B------:R1:W2:Y:S01]  /*4490*/  MUFU.EX2 R31, R5 ;  /* 0x00000005001f7308 */ /* 0x0002a20000000800 */
[----:B------:R-:W-:Y:S02]  /*44a0*/  FADD R9, R18, R9 ;  /* 0x0000000912097221 */ /* 0x000fe40000000000 */
[----:B-1----:R-:W-:Y:S01]  /*44b0*/  FMUL R5, R4, 1.4426950216293334961 ;  /* 0x3fb8aa3b04057820 */ /* 0x002fe20000400000 */
[----:B------:R-:W-:-:S04]  /*44c0*/  FADD R4, R150, -R37 ;  /* 0x8000002596047221 */ /* 0x000fc80000000000 */
[----:B------:R1:W0:Y:S01]  /*44d0*/  MUFU.EX2 R34, R7 ;  /* 0x0000000700227308 */ /* 0x0002220000000800 */
[----:B------:R-:W-:Y:S01]  /*44e0*/  FADD R8, R20, R9 ;  /* 0x0000000914087221 */ /* 0x000fe20000000000 */
[----:B-1----:R-:W-:Y:S01]  /*44f0*/  FMUL R7, R4, 1.4426950216293334961 ;  /* 0x3fb8aa3b04077820 */ /* 0x002fe20000400000 */
[----:B------:R-:W-:-:S05]  /*4500*/  FADD R4, R35, -R37 ;  /* 0x8000002523047221 */ /* 0x000fca0000000000 */
[----:B------:R1:W0:Y:S01]  /*4510*/  MUFU.EX2 R33, R6 ;  /* 0x0000000600217308 */ /* 0x0002220000000800 */
[----:B------:R-:W-:Y:S01]  /*4520*/  FADD R8, R19, R8 ;  /* 0x0000000813087221 */ /* 0x000fe20000000000 */
[----:B-1----:R-:W-:Y:S01]  /*4530*/  FMUL R6, R4, 1.4426950216293334961 ;  /* 0x3fb8aa3b04067820 */ /* 0x002fe20000400000 */
[----:B------:R-:W-:-:S05]  /*4540*/  FADD R4, R152, -R37 ;  /* 0x8000002598047221 */ /* 0x000fca0000000000 */
[----:B------:R1:W0:Y:S01]  /*4550*/  MUFU.EX2 R150, R5 ;  /* 0x0000000500967308 */ /* 0x0002220000000800 */
[----:B------:R-:W-:-:S04]  /*4560*/  FADD R9, R21, R8 ;  /* 0x0000000815097221 */ /* 0x000fc80000000000 */
[----:B------:R-:W-:Y:S01]  /*4570*/  FADD R8, R22, R9 ;  /* 0x0000000916087221 */ /* 0x000fe20000000000 */
[----:B-1----:R-:W-:Y:S01]  /*4580*/  FMUL R5, R4, 1.4426950216293334961 ;  /* 0x3fb8aa3b04057820 */ /* 0x002fe20000400000 */
[--C-:B------:R-:W-:Y:S01]  /*4590*/  FADD R4, R123, -R37.reuse ;  /* 0x800000257b047221 */ /* 0x100fe20000000000 */
[----:B------:R1:W0:Y:S01]  /*45a0*/  MUFU.EX2 R35, R7 ;  /* 0x0000000700237308 */ /* 0x0002220000000800 */
[----:B---3--:R-:W-:Y:S02]  /*45b0*/  FADD R9, R23, R8 ;  /* 0x0000000817097221 */ /* 0x008fe40000000000 */
[----:B-1----:R-:W-:Y:S01]  /*45c0*/  FMUL R7, R4, 1.4426950216293334961 ;  /* 0x3fb8aa3b04077820 */ /* 0x002fe20000400000 */
[----:B------:R-:W-:-:S04]  /*45d0*/  FADD R4, R156, -R37 ;  /* 0x800000259c047221 */ /* 0x000fc80000000000 */
[----:B------:R1:W3:Y:S01]  /*45e0*/  MUFU.EX2 R152, R6 ;  /* 0x0000000600987308 */ /* 0x0002e20000000800 */
[----:B------:R-:W-:Y:S01]  /*45f0*/  FADD R9, R24, R9 ;  /* 0x0000000918097221 */ /* 0x000fe20000000000 */
[----:B-1----:R-:W-:Y:S01]  /*4600*/  FMUL R6, R4, 1.4426950216293334961 ;  /* 0x3fb8aa3b04067820 */ /* 0x002fe20000400000 */
[----:B------:R-:W-:-:S05]  /*4610*/  FADD R4, R151, -R37 ;  /* 0x8000002597047221 */ /* 0x000fca0000000000 */
[----:B------:R1:W0:Y:S01]  /*4620*/  MUFU.EX2 R123, R5 ;  /* 0x00000005007b7308 */ /* 0x0002220000000800 */
[----:B----4-:R-:W-:Y:S01]  /*4630*/  FADD R8, R26, R9 ;  /* 0x000000091a087221 */ /* 0x010fe20000000000 */
[----:B-1----:R-:W-:Y:S01]  /*4640*/  FMUL R5, R4, 1.4426950216293334961 ;  /* 0x3fb8aa3b04057820 */ /* 0x002fe20000400000 */
[----:B------:R-:W-:-:S05]  /*4650*/  FADD R4, R206, -R37 ;  /* 0x80000025ce047221 */ /* 0x000fca0000000000 */
[----:B------:R0:W-:Y:S02]  /*4660*/  MUFU.EX2 R206, R5 ;  /* 0x0000000500ce7308 */ /* 0x0001e40000000800 */
[----:B0-----:R-:W-:-:S04]  /*4670*/  FADD R5, R27, R8 ;  /* 0x000000081b057221 */ /* 0x001fc80000000000 */
[----:B------:R-:W-:Y:S02]  /*4680*/  FADD R8, R28, R5 ;  /* 0x000000051c087221 */ /* 0x000fe40000000000 */
[----:B------:R0:W1:Y:S02]  /*4690*/  MUFU.EX2 R156, R7 ;  /* 0x00000007009c7308 */ /* 0x0000640000000800 */
[----:B------:R-:W-:-:S04]  /*46a0*/  FADD R8, R25, R8 ;  /* 0x0000000819087221 */ /* 0x000fc80000000000 */
[----:B------:R-:W-:Y:S01]  /*46b0*/  FADD R5, R29, R8 ;  /* 0x000000081d057221 */ /* 0x000fe20000000000 */
[----:B0-----:R-:W-:Y:S01]  /*46c0*/  FMUL R7, R4, 1.4426950216293334961 ;  /* 0x3fb8aa3b04077820 */ /* 0x001fe20000400000 */
[----:B------:R-:W-:Y:S01]  /*46d0*/  FADD R4, R153, -R37 ;  /* 0x8000002599047221 */ /* 0x000fe20000000000 */
[----:B------:R0:W4:Y:S01]  /*46e0*/  MUFU.EX2 R151, R6 ;  /* 0x0000000600977308 */ /* 0x0001220000000800 */
[----:B------:R-:W-:Y:S02]  /*46f0*/  FADD R5, R30, R5 ;  /* 0x000000051e057221 */ /* 0x000fe40000000000 */
[----:B0-----:R-:W-:Y:S01]  /*4700*/  FMUL R6, R4, 1.4426950216293334961 ;  /* 0x3fb8aa3b04067820 */ /* 0x001fe20000400000 */
[----:B------:R-:W-:-:S04]  /*4710*/  FADD R4, R210, -R37 ;  /* 0x80000025d2047221 */ /* 0x000fc80000000000 */
[----:B------:R0:W-:Y:S01]  /*4720*/  MUFU.EX2 R210, R6 ;  /* 0x0000000600d27308 */ /* 0x0001e20000000800 */
[----:B------:R-:W-:Y:S01]  /*4730*/  FMUL R4, R4, 1.4426950216293334961 ;  /* 0x3fb8aa3b04047820 */ /* 0x000fe20000400000 */
[----:B0-----:R-:W-:-:S06]  /*4740*/  FADD R6, R32, R5 ;  /* 0x0000000520067221 */ /* 0x001fcc0000000000 */
[----:B------:R0:W-:Y:S01]  /*4750*/  MUFU.EX2 R237, R4 ;  /* 0x0000000400ed7308 */ /* 0x0001e20000000800 */
[----:B--2---:R-:W-:-:S04]  /*4760*/  FADD R5, R31, R6 ;  /* 0x000000061f057221 */ /* 0x004fc80000000000 */
[----:B0-----:R-:W-:-:S04]  /*4770*/  FADD R4, R34, R5 ;  /* 0x0000000522047221 */ /* 0x001fc80000000000 */
[----:B------:R-:W-:-:S04]  /*4780*/  FADD R5, R33, R4 ;  /* 0x0000000421057221 */ /* 0x000fc80000000000 */
[----:B------:R-:W-:-:S04]  /*4790*/  FADD R4, R150, R5 ;  /* 0x0000000596047221 */ /* 0x000fc80000000000 */
[----:B------:R-:W-:Y:S01]  /*47a0*/  FADD R5, R35, R4 ;  /* 0x0000000423057221 */ /* 0x000fe20000000000 */
[----:B------:R4:W0:Y:S03]  /*47b0*/  MUFU.EX2 R153, R7 ;  /* 0x0000000700997308 */ /* 0x0008260000000800 */
[----:B---3--:R-:W-:-:S04]  /*47c0*/  FADD R4, R152, R5 ;  /* 0x0000000598047221 */ /* 0x008fc80000000000 */
[----:B------:R-:W-:-:S04]  /*47d0*/  FADD R5, R123, R4 ;  /* 0x000000047b057221 */ /* 0x000fc80000000000 */
[----:B-1----:R-:W-:-:S04]  /*47e0*/  FADD R6, R156, R5 ;  /* 0x000000059c067221 */ /* 0x002fc80000000000 */
[----:B----4-:R-:W-:Y:S01]  /*47f0*/  FADD R7, R151, R6 ;  /* 0x0000000697077221 */ /* 0x010fe20000000000 */
[----:B------:R-:W1:Y:S03]  /*4800*/  MUFU.EX2 R212, R212 ;  /* 0x000000d400d47308 */ /* 0x000e660000000800 */
[----:B------:R-:W-:-:S04]  /*4810*/  FADD R8, R206, R7 ;  /* 0x00000007ce087221 */ /* 0x000fc80000000000 */
[----:B0-----:R-:W-:Y:S01]  /*4820*/  FADD R13, R153, R8 ;  /* 0x00000008990d7221 */ /* 0x001fe20000000000 */
[----:B------:R-:W0:Y:S03]  /*4830*/  MUFU.EX2 R209, R209 ;  /* 0x000000d100d17308 */ /* 0x000e260000000800 */
[----:B------:R-:W-:Y:S01]  /*4840*/  FADD R12, R210, R13 ;  /* 0x0000000dd20c7221 */ /* 0x000fe20000000000 */
[----:B------:R-:W-:-:S03]  /*4850*/  F2FP.F16.F32.PACK_AB R8, R220, R217 ;  /* 0x000000d9dc08723e */ /* 0x000fc600000000ff */
[----:B------:R-:W-:Y:S01]  /*4860*/  FADD R14, R237, R12 ;  /* 0x0000000ced0e7221 */ /* 0x000fe20000000000 */
[----:B------:R-:W2:Y:S03]  /*4870*/  MUFU.EX2 R216, R216 ;  /* 0x000000d800d87308 */ /* 0x000ea60000000800 */
[----:B------:R-:W-:Y:S01]  /*4880*/  FADD R217, R207, R14 ;  /* 0x0000000ecfd97221 */ /* 0x000fe20000000000 */
[----:B------:R-:W-:-:S04]  /*4890*/  FADD R10, R214, -R37 ;  /* 0x80000025d60a7221 */ /* 0x000fc80000000000 */
[----:B------:R-:W3:Y:S01]  /*48a0*/  MUFU.EX2 R213, R213 ;  /* 0x000000d500d57308 */ /* 0x000ee20000000800 */
[----:B-1----:R-:W-:Y:S01]  /*48b0*/  FADD R220, R212, R217 ;  /* 0x000000d9d4dc7221 */ /* 0x002fe20000000000 */
[----:B------:R-:W-:Y:S01]  /*48c0*/  F2FP.F16.F32.PACK_AB R9, R223, R122 ;  /* 0x0000007adf09723e */ /* 0x000fe200000000ff */
[----:B------:R-:W-:Y:S01]  /*48d0*/  FMUL R122, R10, 1.4426950216293334961 ;  /* 0x3fb8aa3b0a7a7820 */ /* 0x000fe20000400000 */
[----:B------:R-:W-:-:S04]  /*48e0*/  FADD R13, R211, -R37 ;  /* 0x80000025d30d7221 */ /* 0x000fc80000000000 */
[----:B------:R-:W1:Y:S01]  /*48f0*/  MUFU.EX2 R218, R218 ;  /* 0x000000da00da7308 */ /* 0x000e620000000800 */
[----:B------:R-:W-:Y:S01]  /*4900*/  F2FP.F16.F32.PACK_AB R10, R16, R11 ;  /* 0x0000000b100a723e */ /* 0x000fe200000000ff */
[----:B0-----:R-:W-:Y:S01]  /*4910*/  FADD R217, R209, R220 ;  /* 0x000000dcd1d97221 */ /* 0x001fe20000000000 */
[----:B------:R-:W-:Y:S01]  /*4920*/  FADD R16, R157, -R37 ;  /* 0x800000259d107221 */ /* 0x000fe20000000000 */
[----:B------:R-:W-:-:S04]  /*4930*/  F2FP.F16.F32.PACK_AB R7, R219, R222 ;  /* 0x000000dedb07723e */ /* 0x000fc800000000ff */
[----:B------:R0:W4:Y:S01]  /*4940*/  MUFU.EX2 R214, R215 ;  /* 0x000000d700d67308 */ /* 0x0001220000000800 */
[----:B--2---:R-:W-:-:S07]  /*4950*/  FADD R222, R216, R217 ;  /* 0x000000d9d8de7221 */ /* 0x004fce0000000000 */
[----:B------:R2:W1:Y:S01]  /*4960*/  MUFU.EX2 R211, R122 ;  /* 0x0000007a00d37308 */ /* 0x0004620000000800 */
[----:B0-----:R-:W-:Y:S01]  /*4970*/  FMUL R215, R13, 1.4426950216293334961 ;  /* 0x3fb8aa3b0dd77820 */ /* 0x001fe20000400000 */
[----:B--2---:R-:W-:Y:S01]  /*4980*/  FMUL R122, R16, 1.4426950216293334961 ;  /* 0x3fb8aa3b107a7820 */ /* 0x004fe20000400000 */
[----:B------:R-:W-:-:S05]  /*4990*/  F2FP.F16.F32.PACK_AB R16, R18, R17 ;  /* 0x000000111210723e */ /* 0x000fca00000000ff */
[----:B------:R-:W0:Y:S01]  /*49a0*/  MUFU.EX2 R157, R215 ;  /* 0x000000d7009d7308 */ /* 0x000e220000000800 */
[----:B------:R-:W-:Y:S01]  /*49b0*/  F2FP.F16.F32.PACK_AB R18, R22, R21 ;  /* 0x000000151612723e */ /* 0x000fe200000000ff */
[----:B---3--:R-:W-:Y:S01]  /*49c0*/  FADD R21, R213, R222 ;  /* 0x000000ded5157221 */ /* 0x008fe20000000000 */
[----:B------:R-:W-:Y:S02]  /*49d0*/  F2FP.F16.F32.PACK_AB R17, R19, R20 ;  /* 0x000000141311723e */ /* 0x000fe400000000ff */
[----:B------:R-:W-:Y:S01]  /*49e0*/  F2FP.F16.F32.PACK_AB R19, R24, R23 ;  /* 0x000000171813723e */ /* 0x000fe200000000ff */
[----:B-1----:R-:W-:Y:S02]  /*49f0*/  FADD R23, R218, R21 ;  /* 0x00000015da177221 */ /* 0x002fe40000000000 */
[----:B------:R-:W1:Y:S02]  /*4a00*/  MUFU.EX2 R220, R122 ;  /* 0x0000007a00dc7308 */ /* 0x000e640000000800 */
[----:B----4-:R-:W-:Y:S01]  /*4a10*/  FADD R24, R214, R23 ;  /* 0x00000017d6187221 */ /* 0x010fe20000000000 */
[----:B------:R-:W-:-:S05]  /*4a20*/  F2FP.F16.F32.PACK_AB R21, R25, R28 ;  /* 0x0000001c1915723e */ /* 0x000fca00000000ff */
[----:B------:R-:W2:Y:S01]  /*4a30*/  MUFU.EX2 R208, R208 ;  /* 0x000000d000d07308 */ /* 0x000ea20000000800 */
[----:B------:R-:W-:Y:S01]  /*4a40*/  FADD R28, R211, R24 ;  /* 0x00000018d31c7221 */ /* 0x000fe20000000000 */
[----:B------:R-:W-:-:S06]  /*4a50*/  F2FP.F16.F32.PACK_AB R23, R31, R32 ;  /* 0x000000201f17723e */ /* 0x000fcc00000000ff */
[----:B------:R-:W3:Y:S01]  /*4a60*/  MUFU.EX2 R215, R154 ;  /* 0x0000009a00d77308 */ /* 0x000ee20000000800 */
[----:B0-----:R-:W-:Y:S01]  /*4a70*/  FADD R31, R157, R28 ;  /* 0x0000001c9d1f7221 */ /* 0x001fe20000000000 */
[----:B------:R-:W-:-:S03]  /*4a80*/  F2FP.F16.F32.PACK_AB R24, R33, R34 ;  /* 0x000000222118723e */ /* 0x000fc600000000ff */
[----:B-1----:R-:W-:Y:S01]  /*4a90*/  FADD R33, R220, R31 ;  /* 0x0000001fdc217221 */ /* 0x002fe20000000000 */
[----:B------:R-:W-:-:S03]  /*4aa0*/  F2FP.F16.F32.PACK_AB R28, R153, R206 ;  /* 0x000000ce991c723e */ /* 0x000fc600000000ff */
[----:B--2---:R-:W-:Y:S01]  /*4ab0*/  FADD R34, R208, R33 ;  /* 0x00000021d0227221 */ /* 0x004fe20000000000 */
[C---:B------:R-:W-:Y:S02]  /*4ac0*/  LOP3.LUT R122, R0.reuse, 0x3f, RZ, 0xc0, !PT ;  /* 0x0000003f007a7812 */ /* 0x040fe400078ec0ff */
[----:B------:R-:W-:Y:S02]  /*4ad0*/  F2FP.F16.F32.PACK_AB R20, R27, R26 ;  /* 0x0000001a1b14723e */ /* 0x000fe400000000ff */
[----:B------:R-:W-:Y:S01]  /*4ae0*/  F2FP.F16.F32.PACK_AB R26, R123, R152 ;  /* 0x000000987b1a723e */ /* 0x000fe200000000ff */
[----:B---3--:R-:W-:Y:S01]  /*4af0*/  FADD R206, R215, R34 ;  /* 0x00000022d7ce7221 */ /* 0x008fe20000000000 */
[----:B------:R-:W-:Y:S01]  /*4b00*/  LOP3.LUT R123, R0, 0x40, RZ, 0xc0, !PT ;  /* 0x00000040007b7812 */ /* 0x000fe200078ec0ff */
[----:B------:R-:W-:Y:S01]  /*4b10*/  IMAD.SHL.U32 R122, R122, 0x2, RZ ;  /* 0x000000027a7a7824 */ /* 0x000fe200078e00ff */
[----:B------:R-:W-:Y:S02]  /*4b20*/  F2FP.F16.F32.PACK_AB R34, R220, R157 ;  /* 0x0000009ddc22723e */ /* 0x000fe400000000ff */
[----:B------:R0:W1:Y:S01]  /*4b30*/  SHFL.BFLY PT, R157, R206, 0x10, 0x1f ;  /* 0x0e001f00ce9d7f89 */ /* 0x00006200000e0000 */
[----:B------:R-:W-:Y:S01]  /*4b40*/  F2FP.F16.F32.PACK_AB R22, R30, R29 ;  /* 0x0000001d1e16723e */ /* 0x000fe200000000ff */
[----:B------:R-:W-:Y:S01]  /*4b50*/  IMAD R123, R123, 0x40, R122 ;  /* 0x000000407b7b7824 */ /* 0x000fe200078e027a */
[----:B------:R-:W-:-:S02]  /*4b60*/  F2FP.F16.F32.PACK_AB R25, R35, R150 ;  /* 0x000000962319723e */ /* 0x000fc400000000ff */
[----:B------:R-:W-:Y:S02]  /*4b70*/  F2FP.F16.F32.PACK_AB R4, R229, R232 ;  /* 0x000000e8e504723e */ /* 0x000fe400000000ff */
[----:B------:R-:W-:Y:S02]  /*4b80*/  F2FP.F16.F32.PACK_AB R5, R225, R228 ;  /* 0x000000e4e105723e */ /* 0x000fe400000000ff */
[----:B------:R-:W-:Y:S02]  /*4b90*/  F2FP.F16.F32.PACK_AB R6, R221, R224 ;  /* 0x000000e0dd06723e */ /* 0x000fe400000000ff */
[----:B------:R-:W-:Y:S02]  /*4ba0*/  F2FP.F16.F32.PACK_AB R11, R227, R226 ;  /* 0x000000e2e30b723e */ /* 0x000fe400000000ff */
[----:B------:R-:W-:Y:S02]  /*4bb0*/  F2FP.F16.F32.PACK_AB R12, R231, R230 ;  /* 0x000000e6e70c723e */ /* 0x000fe400000000ff */
        /* <DEDUP_REMOVED lines=9> */
[----:B------:R-:W-:Y:S01]  /*4c50*/  F2FP.F16.F32.PACK_AB R35, R215, R208 ;  /* 0x000000d0d723723e */ /* 0x000fe200000000ff */
[----:B01----:R-:W-:Y:S06]  /*4c60*/  @!P1 BRA `(.L_x_9) ;  /* 0x0000000000089947 */ /* 0x003fec0003800000 */
[----:B------:R0:W-:Y:S01]  /*4c70*/  STTM.16dp32bit_t0_t15.x32 tmem[UR16+0x20], R4 ;  /* 0x00002004000079ed */ /* 0x0001e20008a80010 */
[----:B------:R0:W-:Y:S02]  /*4c80*/  STTM.16dp32bit_t16_t31.x32 tmem[UR16+0x40], R4 ;  /* 0x00004004000079ed */ /* 0x0001e40008aa0010 */
.L_x_9:
[C---:B------:R-:W-:Y:S01]  /*4c90*/  LOP3.LUT R150, R123.reuse, 0x10, RZ, 0x3c, !PT ;  /* 0x000000107b967812 */ /* 0x040fe200078e3cff */
[----:B-----5:R-:W-:Y:S01]  /*4ca0*/  STS.U16 [R123+UR18], R66 ;  /* 0x000000427b007988 */ /* 0x020fe20008000412 */
[----:B------:R-:W-:Y:S01]  /*4cb0*/  LOP3.LUT R151, R123, 0x20, RZ, 0x3c, !PT ;  /* 0x000000207b977812 */ /* 0x000fe200078e3cff */
[----:B0-----:R-:W-:Y:S01]  /*4cc0*/  FADD R4, -R37, -INF ;  /* 0xff80000025047421 */ /* 0x001fe20000000100 */
[C---:B------:R-:W-:Y:S01]  /*4cd0*/  LOP3.LUT R152, R123.reuse, 0x30, RZ, 0x3c, !PT ;  /* 0x000000307b987812 */ /* 0x040fe200078e3cff */
[----:B------:R-:W-:Y:S01]  /*4ce0*/  STS.U16 [R123+UR18+0x400], R64 ;  /* 0x000400407b007988 */ /* 0x000fe20008000412 */
[C---:B------:R-:W-:Y:S01]  /*4cf0*/  LOP3.LUT R153, R123.reuse, 0x40, RZ, 0x3c, !PT ;  /* 0x000000407b997812 */ /* 0x040fe200078e3cff */
[----:B------:R-:W-:Y:S01]  /*4d00*/  FMUL R20, R4, 1.4426950216293334961 ;  /* 0x3fb8aa3b04147820 */ /* 0x000fe20000400000 */
[C---:B------:R-:W-:Y:S01]  /*4d10*/  LOP3.LUT R154, R123.reuse, 0x50, RZ, 0x3c, !PT ;  /* 0x000000507b9a7812 */ /* 0x040fe200078e3cff */
[----:B------:R-:W-:Y:S01]  /*4d20*/  STS.U16 [R123+UR18+0x800], R62 ;  /* 0x0008003e7b007988 */ /* 0x000fe20008000412 */
[----:B------:R-:W-:Y:S01]  /*4d30*/  LOP3.LUT R156, R123, 0x70, RZ, 0x3c, !PT ;  /* 0x000000707b9c7812 */ /* 0x000fe200078e3cff */
[----:B------:R-:W-:-:S02]  /*4d40*/  UIADD3 UR9, UPT, UPT, UR11, -0x40, URZ ;  /* 0xffffffc00b097890 */ /* 0x000fc4000fffe0ff */
[----:B------:R-:W-:Y:S01]  /*4d50*/  STS.U16 [R123+UR18+0xc00], R60 ;  /* 0x000c003c7b007988 */ /* 0x000fe20008000412 */
[----:B------:R-:W0:Y:S03]  /*4d60*/  MUFU.EX2 R20, R20 ;  /* 0x0000001400147308 */ /* 0x000e260000000800 */
[----:B------:R1:W-:Y:S04]  /*4d70*/  STS.U16 [R150+UR18+0x80], R155 ;  /* 0x0000809b96007988 */ /* 0x0003e80008000412 */
[----:B------:R2:W-:Y:S04]  /*4d80*/  STS.U16 [R150+UR18+0x480], R67 ;  /* 0x0004804396007988 */ /* 0x0005e80008000412 */
[----:B------:R2:W-:Y:S01]  /*4d90*/  STS.U16 [R150+UR18+0x880], R65 ;  /* 0x0008804196007988 */ /* 0x0005e20008000412 */
[----:B-1----:R-:W-:-:S03]  /*4da0*/  LOP3.LUT R155, R123, 0x60, RZ, 0x3c, !PT ;  /* 0x000000607b9b7812 */ /* 0x002fc600078e3cff */
        /* <DEDUP_REMOVED lines=25> */
[----:B------:R-:W1:Y:S02]  /*4f40*/  FENCE.VIEW.ASYNC.T ;  /* 0x00000000000073c6 */ /* 0x000e640000000200 */
[----:B-1----:R-:W-:Y:S06]  /*4f50*/  BAR.SYNC.DEFER_BLOCKING 0x0 ;  /* 0x0000000000007b1d */ /* 0x002fec0000010000 */
[----:B------:R-:W1:Y:S01]  /*4f60*/  LDTM.16dp32bit_t0_t15.x16 R4, tmem[UR16] ;  /* 0x00000010000479ee */ /* 0x000e620008a00000 */
[----:B------:R-:W3:Y:S01]  /*4f70*/  LDTM.16dp32bit_t16_t31.x16 R4, tmem[UR16+0x10] ;  /* 0x00001010000479ee */ /* 0x000ee20008a20000 */
[----:B------:R-:W-:Y:S01]  /*4f80*/  NOP ;  /* 0x0000000000007918 */ /* 0x000fe20000000000 */
[----:B0-2---:R-:W-:Y:S05]  /*4f90*/  @!P1 BRA `(.L_x_10) ;  /* 0x0000000000489947 */ /* 0x005fea0003800000 */
[C---:B-1-3--:R-:W-:Y:S01]  /*4fa0*/  FMUL R4, R20.reuse, R4 ;  /* 0x0000000414047220 */ /* 0x04afe20000400000 */
[C---:B------:R-:W-:Y:S01]  /*4fb0*/  FMUL R5, R20.reuse, R5 ;  /* 0x0000000514057220 */ /* 0x040fe20000400000 */
        /* <DEDUP_REMOVED lines=13> */
[----:B------:R-:W-:-:S04]  /*5090*/  FMUL R19, R20, R19 ;  /* 0x0000001314137220 */ /* 0x000fc80000400000 */
[----:B------:R0:W-:Y:S01]  /*50a0*/  STTM.16dp32bit_t0_t15.x16 tmem[UR16], R4 ;  /* 0x00000004000079ed */ /* 0x0001e20008a00010 */
[----:B------:R0:W-:Y:S02]  /*50b0*/  STTM.16dp32bit_t16_t31.x16 tmem[UR16+0x10], R4 ;  /* 0x00001004000079ed */ /* 0x0001e40008a20010 */
.L_x_10:
[----:B---3--:R-:W2:Y:S02]  /*50c0*/  FENCE.VIEW.ASYNC.T ;  /* 0x00000000000073c6 */ /* 0x008ea40000000200 */
[----:B--2---:R-:W-:Y:S01]  /*50d0*/  BAR.SYNC.DEFER_BLOCKING 0x0 ;  /* 0x0000000000007b1d */ /* 0x004fe20000010000 */
[----:B------:R-:W-:Y:S01]  /*50e0*/  FADD R157, R206, R157 ;  /* 0x0000009dce9d7221 */ /* 0x000fe20000000000 */
[----:B------:R-:W-:Y:S02]  /*50f0*/  UISETP.GE.AND UP2, UPT, UR9, 0x1, UPT ;  /* 0x000000010900788c */ /* 0x000fe4000bf46270 */
[----:B------:R-:W-:Y:S01]  /*5100*/  UIADD3 UR22, UPT, UPT, UR17, 0x20, URZ ;  /* 0x0000002011167890 */ /* 0x000fe2000fffe0ff */
[----:B------:R-:W-:Y:S01]  /*5110*/  FADD R157, R20, R157 ;  /* 0x0000009d149d7221 */ /* 0x000fe20000000000 */
[----:B------:R2:W-:Y:S06]  /*5120*/  MEMBAR.ALL.CTA ;  /* 0x0000000000007992 */ /* 0x0005ec0000008000 */
[----:B--2---:R-:W2:Y:S02]  /*5130*/  FENCE.VIEW.ASYNC.S ;  /* 0x00000000000073c6 */ /* 0x004ea40000000000 */
[----:B--2---:R-:W-:Y:S06]  /*5140*/  BAR.SYNC.DEFER_BLOCKING 0x0 ;  /* 0x0000000000007b1d */ /* 0x004fec0000010000 */
[----:B------:R-:W-:Y:S05]  /*5150*/  @!P2 BRA `(.L_x_11) ;  /* 0x0000000000c0a947 */ /* 0x000fea0003800000 */
[----:B------:R-:W-:Y:S01]  /*5160*/  USHF.R.U32.HI UR6, URZ, 0x4, UR18 ;  /* 0x00000004ff067899 */ /* 0x000fe20008011612 */
[----:B------:R-:W-:Y:S01]  /*5170*/  UMOV UR4, URZ ;  /* 0x000000ff00047c82 */ /* 0x000fe20008000000 */
[----:B------:R-:W-:Y:S02]  /*5180*/  UMOV UR5, URZ ;  /* 0x000000ff00057c82 */ /* 0x000fe40008000000 */
[----:B------:R-:W-:Y:S02]  /*5190*/  USGXT.U32 UR6, UR6, 0xe ;  /* 0x0000000e0606789a */ /* 0x000fe40008000000 */
[----:B------:R-:W-:Y:S02]  /*51a0*/  UIADD3 UR8, UPT, UPT, UR17, 0x28, URZ ;  /* 0x0000002811087890 */ /* 0x000fe4000fffe0ff */
[----:B------:R-:W-:Y:S02]  /*51b0*/  UIADD3 UR38, UP3, UPT, UR6, 0x2, URZ ;  /* 0x0000000206267890 */ /* 0x000fe4000ff7e0ff */
[----:B------:R-:W-:-:S02]  /*51c0*/  UIADD3 UR11, UPT, UPT, UR17, 0x30, URZ ;  /* 0x00000030110b7890 */ /* 0x000fc4000fffe0ff */
[----:B------:R-:W-:Y:S02]  /*51d0*/  UIADD3.X UR39, UPT, UPT, UR4, 0x40004040, URZ, UP3, !UPT ;  /* 0x4000404004277890 */ /* 0x000fe40009ffe4ff */
[----:B------:R-:W-:Y:S01]  /*51e0*/  UIADD3 UR23, UPT, UPT, UR17, 0x38, URZ ;  /* 0x0000003811177890 */ /* 0x000fe2000fffe0ff */
[----:B------:R-:W-:Y:S01]  /*51f0*/  UMOV UR4, UR15 ;  /* 0x0000000f00047c82 */ /* 0x000fe20008000000 */
[----:B------:R-:W-:Y:S01]  /*5200*/  UIADD3.64 UR42, UPT, UPT, UR38, 0x4, URZ ;  /* 0x00000004262a7897 */ /* 0x000fe2000fffe0ff */
[----:B------:R-:W-:Y:S01]  /*5210*/  UMOV UR56, UR4 ;  /* 0x0000000400387c82 */ /* 0x000fe20008000000 */
[----:B------:R-:W-:Y:S02]  /*5220*/  UIADD3.64 UR4, UPT, UPT, UR38, 0x2, URZ ;  /* 0x0000000226047897 */ /* 0x000fe4000fffe0ff */
[----:B------:R-:W-:Y:S02]  /*5230*/  UIADD3 UR25, UPT, UPT, UR17, 0x40, URZ ;  /* 0x0000004011197890 */ /* 0x000fe4000fffe0ff */
[----:B------:R-:W-:-:S02]  /*5240*/  UIADD3.64 UR44, UPT, UPT, UR38, 0xfe, URZ ;  /* 0x000000fe262c7897 */ /* 0x000fc4000fffe0ff */
[----:B------:R-:W-:Y:S02]  /*5250*/  UIADD3 UR47, UPT, UPT, UR17, 0x48, URZ ;  /* 0x00000048112f7890 */ /* 0x000fe4000fffe0ff */
[----:B------:R-:W-:Y:S02]  /*5260*/  UIADD3.64 UR48, UPT, UPT, UR38, 0x100, URZ ;  /* 0x0000010026307897 */ /* 0x000fe4000fffe0ff */
[----:B------:R-:W-:Y:S02]  /*5270*/  UIADD3 UR52, UPT, UPT, UR17, 0x50, URZ ;  /* 0x0000005011347890 */ /* 0x000fe4000fffe0ff */
[----:B------:R-:W-:Y:S01]  /*5280*/  UIADD3.64 UR50, UPT, UPT, UR38, 0x102, URZ ;  /* 0x0000010226327897 */ /* 0x000fe2000fffe0ff */
[----:B------:R-:W-:Y:S01]  /*5290*/  UMOV UR32, 0x0 ;  /* 0x0000000000207882 */ /* 0x000fe20000000000 */
[----:B------:R-:W-:Y:S01]  /*52a0*/  UMOV UR33, 0x4080010 ;  /* 0x0408001000217882 */ /* 0x000fe20000000000 */
[----:B------:R-:W-:Y:S02]  /*52b0*/  UIADD3 UR53, UPT, UPT, UR17, 0x58, URZ ;  /* 0x0000005811357890 */ /* 0x000fe4000fffe0ff */
[----:B------:R-:W-:Y:S01]  /*52c0*/  UIADD3.64 UR54, UPT, UPT, UR38, 0x104, URZ ;  /* 0x0000010426367897 */ /* 0x000fe2000fffe0ff */
[----:B------:R-:W-:Y:S01]  /*52d0*/  UMOV UR7, 0x40004040 ;  /* 0x4000404000077882 */ /* 0x000fe20000000000 */
[----:B------:R-:W-:Y:S01]  /*52e0*/  UMOV UR30, 0x0 ;  /* 0x00000000001e7882 */ /* 0x000fe20000000000 */
[----:B------:R-:W-:Y:S01]  /*52f0*/  UMOV UR31, 0x4080010 ;  /* 0x04080010001f7882 */ /* 0x000fe20000000000 */
[----:B------:R-:W-:Y:S01]  /*5300*/  UMOV UR26, 0x0 ;  /* 0x00000000001a7882 */ /* 0x000fe20000000000 */
[----:B------:R-:W-:Y:S01]  /*5310*/  UMOV UR27, 0x4080010 ;  /* 0x04080010001b7882 */ /* 0x000fe20000000000 */
[----:B------:R2:W-:Y:S01]  /*5320*/  UTCHMMA tmem[UR22], gdesc[UR6], tmem[UR17], tmem[UR32], idesc[UR33], UPT ;  /* 0x00ff2006160079ea */ /* 0x0005e2000b800011 */
        /* <DEDUP_REMOVED lines=15> */
[----:B------:R2:W-:Y:S01]  /*5420*/  UTCHMMA tmem[UR52], gdesc[UR50], tmem[UR17], tmem[UR34], idesc[UR35], UPT ;  /* 0x00ff2232340079ea */ /* 0x0005e2000b800011 */
[----:B------:R2:W-:Y:S01]  /*5430*/  UTCHMMA tmem[UR53], gdesc[UR54], tmem[UR17], tmem[UR40], idesc[UR41], UPT ;  /* 0x00ff2836350079ea */ /* 0x0005e2000b800011 */
[----:B------:R2:W-:Y:S01]  /*5440*/  UTCBAR [UR56], URZ ;  /* 0x000000ff380073e9 */ /* 0x0005e200080000ff */
[----:B------:R-:W-:Y:S01]  /*5450*/  NOP ;  /* 0x0000000000007918 */ /* 0x000fe20000000000 */
.L_x_11:
[----:B------:R-:W-:Y:S01]  /*5460*/  FSEL R37, R37, -INF , P1 ;  /* 0xff80000025257808 */ /* 0x000fe20000800000 */
[----:B--2---:R-:W-:Y:S01]  /*5470*/  UMOV UR8, URZ ;  /* 0x000000ff00087c82 */ /* 0x004fe20008000000 */
[----:B------:R-:W-:Y:S01]  /*5480*/  FSEL R157, R157, 1, P1 ;  /* 0x3f8000009d9d7808 */ /* 0x000fe20000800000 */
[----:B------:R-:W-:Y:S06]  /*5490*/  BRA.U !UP2, `(.L_x_12) ;  /* 0x000000450a007547 */ /* 0x000fec000b800000 */
[----:B------:R-:W2:Y:S01]  /*54a0*/  LDCU UR23, c[0x0][0x3d4] ;  /* 0x00007a80ff1777ac */ /* 0x000ea20008000800 */
[----:B------:R-:W-:Y:S01]  /*54b0*/  MOV R206, R37 ;  /* 0x0000002500ce7202 */ /* 0x000fe20000000f00 */
[----:B------:R-:W3:Y:S01]  /*54c0*/  LDCU UR25, c[0x0][0x3c4] ;  /* 0x00007880ff1977ac */ /* 0x000ee20008000800 */
[----:B------:R-:W-:Y:S02]  /*54d0*/  UIADD3 UR4, UPT, UPT, UR18, 0x4000, URZ ;  /* 0x0000400012047890 */ /* 0x000fe4000fffe0ff */
[----:B------:R-:W-:Y:S02]  /*54e0*/  UIADD3 UR7, UPT, UPT, UR18, 0x6000, URZ ;  /* 0x0000600012077890 */ /* 0x000fe4000fffe0ff */
[----:B------:R-:W-:Y:S02]  /*54f0*/  USHF.R.U32.HI UR4, URZ, 0x4, UR4 ;  /* 0x00000004ff047899 */ /* 0x000fe40008011604 */
[----:B------:R-:W-:Y:S02]  /*5500*/  USHF.R.U32.HI UR7, URZ, 0x4, UR7 ;  /* 0x00000004ff077899 */ /* 0x000fe40008011607 */
[----:B------:R-:W-:-:S02]  /*5510*/  USGXT.U32 UR20, UR4, 0xe ;  /* 0x0000000e0414789a */ /* 0x000fc40008000000 */
[----:B------:R-:W-:Y:S02]  /*5520*/  UISETP.NE.U32.AND UP2, UPT, UR24, URZ, UPT ;  /* 0x000000ff1800728c */ /* 0x000fe4000bf45070 */
[----:B------:R-:W-:Y:S02]  /*5530*/  USHF.R.U32.HI UR10, URZ, 0x4, UR10 ;  /* 0x00000004ff0a7899 */ /* 0x000fe4000801160a */
[----:B------:R-:W-:Y:S02]  /*5540*/  USGXT.U32 UR24, UR7, 0xe ;  /* 0x0000000e0718789a */ /* 0x000fe40008000000 */
[----:B------:R-:W-:Y:S02]  /*5550*/  UIADD3 UR30, UP3, UPT, UR20, 0x2, URZ ;  /* 0x00000002141e7890 */ /* 0x000fe4000ff7e0ff */
[----:B--2---:R-:W-:Y:S02]  /*5560*/  USHF.L.U32 UR23, UR23, 0x7, URZ ;  /* 0x0000000717177899 */ /* 0x004fe400080006ff */
[----:B---3--:R-:W-:Y:S01]  /*5570*/  USHF.L.U32 UR25, UR25, 0x7, URZ ;  /* 0x0000000719197899 */ /* 0x008fe200080006ff */
[----:B------:R-:W-:Y:S01]  /*5580*/  UMOV UR5, URZ ;  /* 0x000000ff00057c82 */ /* 0x000fe20008000000 */
[----:B------:R-:W-:-:S02]  /*5590*/  USGXT.U32 UR4, UR10, 0xe ;  /* 0x0000000e0a04789a */ /* 0x000fc40008000000 */
[----:B------:R-:W-:Y:S02]  /*55a0*/  UIADD3 UR32, UP4, UPT, UR24, 0x80, URZ ;  /* 0x0000008018207890 */ /* 0x000fe4000ff9e0ff */
[----:B------:R-:W-:Y:S01]  /*55b0*/  UIADD3.X UR31, UPT, UPT, UR5, 0x40004040, URZ, UP3, !UPT ;  /* 0x40004040051f7890 */ /* 0x000fe20009ffe4ff */
[----:B------:R-:W-:Y:S01]  /*55c0*/  UMOV UR6, URZ ;  /* 0x000000ff00067c82 */ /* 0x000fe20008000000 */
[----:B------:R-:W-:Y:S01]  /*55d0*/  UMOV UR12, 0xfffffffe ;  /* 0xfffffffe000c7882 */ /* 0x000fe20000000000 */
[----:B------:R-:W-:Y:S01]  /*55e0*/  UMOV UR13, 0x7fffbfdf ;  /* 0x7fffbfdf000d7882 */ /* 0x000fe20000000000 */
[----:B------:R-:W2:Y:S01]  /*55f0*/  LDCU UR63, c[0x0][0x3a8] ;  /* 0x00007500ff3f77ac */ /* 0x000ea20008000800 */
[----:B------:R-:W-:Y:S02]  /*5600*/  UIADD3.64 UR12, UPT, UPT, UR4, -UR12, URZ ;  /* 0x8000000c040c7297 */ /* 0x000fe4000fffe0ff */
[----:B------:R-:W-:Y:S02]  /*5610*/  UIADD3.X UR33, UPT, UPT, UR6, 0x40004040, URZ, UP4, !UPT ;  /* 0x4000404006217890 */ /* 0x000fe4000a7fe4ff */
[----:B------:R-:W-:-:S02]  /*5620*/  UIADD3.64 UR34, UPT, UPT, UR30, 0x2, URZ ;  /* 0x000000021e227897 */ /* 0x000fc4000fffe0ff */
[----:B------:R-:W-:Y:S02]  /*5630*/  UIADD3.64 UR36, UPT, UPT, UR30, 0x4, URZ ;  /* 0x000000041e247897 */ /* 0x000fe4000fffe0ff */
[----:B------:R-:W-:Y:S02]  /*5640*/  UIADD3.64 UR38, UPT, UPT, UR30, 0xfe, URZ ;  /* 0x000000fe1e267897 */ /* 0x000fe4000fffe0ff */
[----:B------:R-:W-:Y:S02]  /*5650*/  UIADD3.64 UR40, UPT, UPT, UR30, 0x100, URZ ;  /* 0x000001001e287897 */ /* 0x000fe4000fffe0ff */
[----:B------:R-:W-:Y:S02]  /*5660*/  UIADD3.64 UR42, UPT, UPT, UR30, 0x102, URZ ;  /* 0x000001021e2a7897 */ /* 0x000fe4000fffe0ff */
[----:B------:R-:W-:Y:S01]  /*5670*/  UIADD3.64 UR44, UPT, UPT, UR30, 0x104, URZ ;  /* 0x000001041e2c7897 */ /* 0x000fe2000fffe0ff */
[----:B------:R-:W-:Y:S01]  /*5680*/  UMOV UR47, 0x1 ;  /* 0x00000001002f7882 */ /* 0x000fe20000000000 */
[----:B------:R-:W-:Y:S01]  /*5690*/  UMOV UR8, URZ ;  /* 0x000000ff00087c82 */ /* 0x000fe20008000000 */
[----:B------:R-:W-:Y:S01]  /*56a0*/  UMOV UR7, URZ ;  /* 0x000000ff00077c82 */ /* 0x000fe20008000000 */
[----:B------:R-:W-:Y:S01]  /*56b0*/  UMOV UR26, UR25 ;  /* 0x00000019001a7c82 */ /* 0x000fe20008000000 */
[----:B--2---:R-:W-:-:S07]  /*56c0*/  UMOV UR27, UR23 ;  /* 0x00000017001b7c82 */ /* 0x004fce0008000000 */
.L_x_17:
[----:B01----:R-:W-:Y:S01]  /*56d0*/  IMAD.U32 R11, RZ, RZ, UR26 ;  /* 0x0000001aff0b7e24 */ /* 0x003fe2000f8e00ff */
[----:B------:R-:W-:Y:S01]  /*56e0*/  MOV R13, UR26 ;  /* 0x0000001a000d7c02 */ /* 0x000fe20008000f00 */
[----:B------:R-:W-:Y:S02]  /*56f0*/  IMAD.U32 R9, RZ, RZ, UR26 ;  /* 0x0000001aff097e24 */ /* 0x000fe4000f8e00ff */
[----:B------:R-:W-:Y:S01]  /*5700*/  IMAD.WIDE R10, R11, 0x2, R128 ;  /* 0x000000020b0a7825 */ /* 0x000fe200078e0280 */
[----:B------:R-:W-:-:S03]  /*5710*/  MOV R19, UR26 ;  /* 0x0000001a00137c02 */ /* 0x000fc60008000f00 */
[----:B------:R-:W-:Y:S01]  /*5720*/  IMAD.U32 R15, RZ, RZ, UR26 ;  /* 0x0000001aff0f7e24 */ /* 0x000fe2000f8e00ff */
[----:B------:R0:W2:Y:S01]  /*5730*/  LDG.E.U16 R5, desc[UR28][R10.64] ;  /* 0x0000001c0a057981 */ /* 0x0000a2000c1e1500 */
[----:B------:R-:W-:-:S04]  /*5740*/  IMAD.WIDE R12, R13, 0x2, R124 ;  /* 0x000000020d0c7825 */ /* 0x000fc800078e027c */
[----:B------:R-:W-:Y:S01]  /*5750*/  IMAD.U32 R17, RZ, RZ, UR26 ;  /* 0x0000001aff117e24 */ /* 0x000fe2000f8e00ff */
[----:B------:R1:W3:Y:S01]  /*5760*/  LDG.E.U16 R6, desc[UR28][R12.64] ;  /* 0x0000001c0c067981 */ /* 0x0002e2000c1e1500 */
[----:B------:R-:W-:Y:S02]  /*5770*/  IMAD.U32 R21, RZ, RZ, UR26 ;  /* 0x0000001aff157e24 */ /* 0x000fe4000f8e00ff */
[----:B------:R-:W-:Y:S01]  /*5780*/  IMAD.U32 R23, RZ, RZ, UR26 ;  /* 0x0000001aff177e24 */ /* 0x000fe2000f8e00ff */
[----:B0-----:R-:W-:Y:S01]  /*5790*/  MOV R11, UR26 ;  /* 0x0000001a000b7c02 */ /* 0x001fe20008000f00 */
[----:B------:R-:W-:Y:S01]  /*57a0*/  IMAD.WIDE R8, R9, 0x2, R132 ;  /* 0x0000000209087825 */ /* 0x000fe200078e0284 */
[----:B------:R-:W-:-:S03]  /*57b0*/  MOV R29, UR26 ;  /* 0x0000001a001d7c02 */ /* 0x000fc60008000f00 */
[----:B------:R-:W-:Y:S01]  /*57c0*/  IMAD.WIDE R14, R15, 0x2, R118 ;  /* 0x000000020f0e7825 */ /* 0x000fe200078e0276 */
[----:B------:R-:W4:Y:S03]  /*57d0*/  LDG.E.U16 R4, desc[UR28][R8.64] ;  /* 0x0000001c08047981 */ /* 0x000f26000c1e1500 */
[----:B------:R-:W-:Y:S01]  /*57e0*/  IMAD.WIDE R16, R17, 0x2, R114 ;  /* 0x0000000211107825 */ /* 0x000fe200078e0272 */
[----:B------:R0:W5:Y:S03]  /*57f0*/  LDG.E.U16 R7, desc[UR28][R14.64] ;  /* 0x0000001c0e077981 */ /* 0x000166000c1e1500 */
[----:B------:R-:W-:Y:S01]  /*5800*/  IMAD.WIDE R18, R19, 0x2, R110 ;  /* 0x0000000213127825 */ /* 0x000fe200078e026e */
[----:B------:R0:W5:Y:S03]  /*5810*/  LDG.E.U16 R8, desc[UR28][R16.64] ;  /* 0x0000001c10087981 */ /* 0x000166000c1e1500 */
[----:B------:R-:W-:Y:S01]  /*5820*/  IMAD.WIDE R20, R21, 0x2, R106 ;  /* 0x0000000215147825 */ /* 0x000fe200078e026a */
[----:B------:R0:W5:Y:S03]  /*5830*/  LDG.E.U16 R9, desc[UR28][R18.64] ;  /* 0x0000001c12097981 */ /* 0x000166000c1e1500 */
[----:B------:R-:W-:-:S02]  /*5840*/  IMAD.U32 R25, RZ, RZ, UR26 ;  /* 0x0000001aff197e24 */ /* 0x000fc4000f8e00ff */
[----:B------:R-:W-:Y:S01]  /*5850*/  IMAD.WIDE R22, R23, 0x2, R102 ;  /* 0x0000000217167825 */ /* 0x000fe200078e0266 */
[----:B------:R0:W5:Y:S03]  /*5860*/  LDG.E.U16 R10, desc[UR28][R20.64] ;  /* 0x0000001c140a7981 */ /* 0x000166000c1e1500 */
[----:B------:R-:W-:Y:S02]  /*5870*/  IMAD.U32 R27, RZ, RZ, UR26 ;  /* 0x0000001aff1b7e24 */ /* 0x000fe4000f8e00ff */
[----:B-1----:R-:W-:Y:S02]  /*5880*/  IMAD.WIDE R12, R11, 0x2, R98 ;  /* 0x000000020b0c7825 */ /* 0x002fe400078e0262 */
[----:B------:R1:W5:Y:S02]  /*5890*/  LDG.E.U16 R11, desc[UR28][R22.64] ;  /* 0x0000001c160b7981 */ /* 0x000364000c1e1500 */
[----:B0-----:R-:W-:-:S02]  /*58a0*/  IMAD.WIDE R14, R25, 0x2, R94 ;  /* 0x00000002190e7825 */ /* 0x001fc400078e025e */
[----:B------:R0:W5:Y:S02]  /*58b0*/  LDG.E.U16 R32, desc[UR28][R12.64] ;  /* 0x0000001c0c207981 */ /* 0x000164000c1e1500 */
[----:B------:R-:W-:Y:S02]  /*58c0*/  IMAD.WIDE R16, R27, 0x2, R90 ;  /* 0x000000021b107825 */ /* 0x000fe400078e025a */
[----:B------:R0:W5:Y:S02]  /*58d0*/  LDG.E.U16 R34, desc[UR28][R14.64] ;  /* 0x0000001c0e227981 */ /* 0x000164000c1e1500 */
[----:B------:R-:W-:Y:S02]  /*58e0*/  IMAD.WIDE R18, R29, 0x2, R86 ;  /* 0x000000021d127825 */ /* 0x000fe400078e0256 */
[----:B------:R0:W5:Y:S02]  /*58f0*/  LDG.E.U16 R36, desc[UR28][R16.64] ;  /* 0x0000001c10247981 */ /* 0x000164000c1e1500 */
[----:B------:R-:W-:-:S02]  /*5900*/  IMAD.U32 R21, RZ, RZ, UR26 ;  /* 0x0000001aff157e24 */ /* 0x000fc4000f8e00ff */
[----:B-1----:R-:W-:Y:S01]  /*5910*/  IMAD.WIDE R22, R25, 0x2, R78 ;  /* 0x0000000219167825 */ /* 0x002fe200078e024e */
[----:B------:R1:W5:Y:S03]  /*5920*/  LDG.E.U16 R37, desc[UR28][R18.64] ;  /* 0x0000001c12257981 */ /* 0x000366000c1e1500 */
[----:B0-----:R-:W-:Y:S01]  /*5930*/  IMAD.U32 R13, RZ, RZ, UR26 ;  /* 0x0000001aff0d7e24 */ /* 0x001fe2000f8e00ff */
[----:B------:R-:W-:Y:S01]  /*5940*/  MOV R15, UR26 ;  /* 0x0000001a000f7c02 */ /* 0x000fe20008000f00 */
[----:B------:R-:W-:Y:S01]  /*5950*/  IMAD.WIDE R20, R21, 0x2, R82 ;  /* 0x0000000215147825 */ /* 0x000fe200078e0252 */
[----:B------:R0:W5:Y:S03]  /*5960*/  LDG.E.U16 R39, desc[UR28][R22.64] ;  /* 0x0000001c16277981 */ /* 0x000166000c1e1500 */
[----:B------:R-:W-:Y:S01]  /*5970*/  IMAD.WIDE R12, R13, 0x2, R130 ;  /* 0x000000020d0c7825 */ /* 0x000fe200078e0282 */
[----:B------:R0:W5:Y:S03]  /*5980*/  LDG.E.U16 R38, desc[UR28][R20.64] ;  /* 0x0000001c14267981 */ /* 0x000166000c1e1500 */
[----:B------:R-:W-:Y:S01]  /*5990*/  IMAD.U32 R17, RZ, RZ, UR26 ;  /* 0x0000001aff117e24 */ /* 0x000fe2000f8e00ff */
[----:B------:R0:W5:Y:S01]  /*59a0*/  LDG.E.U16 R28, desc[UR28][R12.64] ;  /* 0x0000001c0c1c7981 */ /* 0x000162000c1e1500 */
[----:B-1----:R-:W-:-:S02]  /*59b0*/  IMAD.U32 R19, RZ, RZ, UR26 ;  /* 0x0000001aff137e24 */ /* 0x002fc4000f8e00ff */
[----:B0-----:R-:W-:Y:S02]  /*59c0*/  IMAD.U32 R23, RZ, RZ, UR26 ;  /* 0x0000001aff177e24 */ /* 0x001fe4000f8e00ff */
[----:B------:R-:W-:Y:S01]  /*59d0*/  IMAD.WIDE R24, R27, 0x2, R74 ;  /* 0x000000021b187825 */ /* 0x000fe200078e024a */
[----:B------:R-:W-:Y:S02]  /*59e0*/  MOV R21, UR26 ;  /* 0x0000001a00157c02 */ /* 0x000fe40008000f00 */
[----:B------:R-:W-:Y:S01]  /*59f0*/  MOV R31, UR26 ;  /* 0x0000001a001f7c02 */ /* 0x000fe20008000f00 */
[----:B------:R-:W-:Y:S01]  /*5a00*/  IMAD.WIDE R14, R15, 0x2, R126 ;  /* 0x000000020f0e7825 */ /* 0x000fe200078e027e */
[----:B------:R-:W5:Y:S03]  /*5a10*/  LDG.E.U16 R40, desc[UR28][R24.64] ;  /* 0x0000001c18287981 */ /* 0x000f66000c1e1500 */
[----:B------:R-:W-:-:S04]  /*5a20*/  IMAD.WIDE R16, R17, 0x2, R120 ;  /* 0x0000000211107825 */ /* 0x000fc800078e0278 */
[----:B------:R-:W-:-:S04]  /*5a30*/  IMAD.WIDE R18, R19, 0x2, R116 ;  /* 0x0000000213127825 */ /* 0x000fc800078e0274 */
[----:B------:R-:W-:Y:S01]  /*5a40*/  IMAD.U32 R33, RZ, RZ, UR26 ;  /* 0x0000001aff217e24 */ /* 0x000fe2000f8e00ff */
[----:B------:R-:W5:Y:S01]  /*5a50*/  LDG.E.U16 R24, desc[UR28][R16.64] ;  /* 0x0000001c10187981 */ /* 0x000f62000c1e1500 */
[----:B------:R-:W-:-:S04]  /*5a60*/  IMAD.WIDE R26, R29, 0x2, R70 ;  /* 0x000000021d1a7825 */ /* 0x000fc800078e0246 */
[----:B------:R-:W-:Y:S01]  /*5a70*/  IMAD.U32 R35, RZ, RZ, UR26 ;  /* 0x0000001aff237e24 */ /* 0x000fe2000f8e00ff */
[----:B------:R0:W5:Y:S01]  /*5a80*/  LDG.E.U16 R29, desc[UR28][R14.64] ;  /* 0x0000001c0e1d7981 */ /* 0x000162000c1e1500 */
[----:B------:R-:W-:Y:S01]  /*5a90*/  IMAD.WIDE R22, R23, 0x2, R108 ;  /* 0x0000000217167825 */ /* 0x000fe200078e026c */
[----:B------:R-:W-:Y:S02]  /*5aa0*/  MOV R43, UR26 ;  /* 0x0000001a002b7c02 */ /* 0x000fe40008000f00 */
[----:B------:R1:W5:Y:S01]  /*5ab0*/  LDG.E.U16 R25, desc[UR28][R18.64] ;  /* 0x0000001c12197981 */ /* 0x000362000c1e1500 */
[----:B------:R-:W-:Y:S01]  /*5ac0*/  IMAD.U32 R13, RZ, RZ, UR26 ;  /* 0x0000001aff0d7e24 */ /* 0x000fe2000f8e00ff */
[----:B------:R-:W-:Y:S01]  /*5ad0*/  MOV R47, UR26 ;  /* 0x0000001a002f7c02 */ /* 0x000fe20008000f00 */
[----:B------:R-:W-:Y:S01]  /*5ae0*/  IMAD.WIDE R20, R21, 0x2, R112 ;  /* 0x0000000215147825 */ /* 0x000fe200078e0270 */
[----:B------:R-:W5:Y:S03]  /*5af0*/  LDG.E.U16 R41, desc[UR28][R26.64] ;  /* 0x0000001c1a297981 */ /* 0x000f66000c1e1500 */
[----:B------:R-:W-:-:S04]  /*5b00*/  IMAD.WIDE R12, R13, 0x2, R104 ;  /* 0x000000020d0c7825 */ /* 0x000fc800078e0268 */
[----:B0-----:R-:W-:Y:S01]  /*5b10*/  IMAD.WIDE R14, R31, 0x2, R100 ;  /* 0x000000021f0e7825 */ /* 0x001fe200078e0264 */
[----:B------:R-:W5:Y:S03]  /*5b20*/  LDG.E.U16 R30, desc[UR28][R12.64] ;  /* 0x0000001c0c1e7981 */ /* 0x000f66000c1e1500 */
[----:B------:R-:W-:Y:S01]  /*5b30*/  IMAD.WIDE R16, R33, 0x2, R96 ;  /* 0x0000000221107825 */ /* 0x000fe200078e0260 */
[----:B------:R0:W5:Y:S03]  /*5b40*/  LDG.E.U16 R27, desc[UR28][R22.64] ;  /* 0x0000001c161b7981 */ /* 0x000166000c1e1500 */
[----:B-1----:R-:W-:Y:S01]  /*5b50*/  IMAD.WIDE R18, R35, 0x2, R92 ;  /* 0x0000000223127825 */ /* 0x002fe200078e025c */
[----:B------:R1:W5:Y:S03]  /*5b60*/  LDG.E.U16 R26, desc[UR28][R20.64] ;  /* 0x0000001c141a7981 */ /* 0x000366000c1e1500 */
[----:B------:R-:W-:Y:S01]  /*5b70*/  IMAD.U32 R45, RZ, RZ, UR26 ;  /* 0x0000001aff2d7e24 */ /* 0x000fe2000f8e00ff */
[----:B------:R1:W5:Y:S01]  /*5b80*/  LDG.E.U16 R31, desc[UR28][R14.64] ;  /* 0x0000001c0e1f7981 */ /* 0x000362000c1e1500 */
[----:B0-----:R-:W-:-:S03]  /*5b90*/  IMAD.U32 R23, RZ, RZ, UR26 ;  /* 0x0000001aff177e24 */ /* 0x001fc6000f8e00ff */
[----:B------:R0:W5:Y:S01]  /*5ba0*/  LDG.E.U16 R33, desc[UR28][R16.64] ;  /* 0x0000001c10217981 */ /* 0x000162000c1e1500 */
[----:B------:R-:W-:-:S03]  /*5bb0*/  IMAD.WIDE R12, R43, 0x2, R80 ;  /* 0x000000022b0c7825 */ /* 0x000fc600078e0250 */
[----:B------:R0:W5:Y:S01]  /*5bc0*/  LDG.E.U16 R35, desc[UR28][R18.64] ;  /* 0x0000001c12237981 */ /* 0x000162000c1e1500 */
[----:B-1----:R-:W-:-:S03]  /*5bd0*/  IMAD.WIDE R20, R43, 0x2, R88 ;  /* 0x000000022b147825 */ /* 0x002fc600078e0258 */
[----:B------:R-:W5:Y:S01]  /*5be0*/  LDG.E.U16 R12, desc[UR28][R12.64] ;  /* 0x0000001c0c0c7981 */ /* 0x000f62000c1e1500 */
[----:B------:R-:W-:-:S03]  /*5bf0*/  IMAD.WIDE R22, R23, 0x2, R84 ;  /* 0x0000000217167825 */ /* 0x000fc600078e0254 */
[----:B------:R1:W5:Y:S01]  /*5c00*/  LDG.E.U16 R20, desc[UR28][R20.64] ;  /* 0x0000001c14147981 */ /* 0x000362000c1e1500 */
[----:B------:R-:W-:-:S03]  /*5c10*/  IMAD.WIDE R14, R45, 0x2, R76 ;  /* 0x000000022d0e7825 */ /* 0x000fc600078e024c */
[----:B------:R-:W5:Y:S01]  /*5c20*/  LDG.E.U16 R22, desc[UR28][R22.64] ;  /* 0x0000001c16167981 */ /* 0x000f62000c1e1500 */
[----:B0-----:R-:W-:-:S03]  /*5c30*/  IMAD.WIDE R16, R47, 0x2, R72 ;  /* 0x000000022f107825 */ /* 0x001fc600078e0248 */
[----:B------:R-:W5:Y:S01]  /*5c40*/  LDG.E.U16 R14, desc[UR28][R14.64] ;  /* 0x0000001c0e0e7981 */ /* 0x000f62000c1e1500 */
[----:B------:R-:W-:-:S03]  /*5c50*/  IMAD.WIDE R18, R43, 0x2, R68 ;  /* 0x000000022b127825 */ /* 0x000fc600078e0244 */
[----:B------:R-:W5:Y:S04]  /*5c60*/  LDG.E.U16 R16, desc[UR28][R16.64] ;  /* 0x0000001c10107981 */ /* 0x000f68000c1e1500 */
[----:B------:R-:W5:Y:S01]  /*5c70*/  LDG.E.U16 R18, desc[UR28][R18.64] ;  /* 0x0000001c12127981 */ /* 0x000f62000c1e1500 */
[----:B-1----:R-:W-:Y:S01]  /*5c80*/  SHF.R.S32.HI R21, RZ, 0x6, R0 ;  /* 0x00000006ff157819 */ /* 0x002fe20000011400 */
[----:B------:R-:W-:-:S03]  /*5c90*/  UMOV UR10, 0x1 ;  /* 0x00000001000a7882 */ /* 0x000fc60000000000 */
[----:B------:R-:W-:Y:S01]  /*5ca0*/  SGXT R21, R21, 0x1 ;  /* 0x000000011515781a */ /* 0x000fe20000000200 */
[----:B------:R-:W-:-:S04]  /*5cb0*/  @!UP1 UIADD3 UR10, UPT, UPT, -UR10, 0x100000, URZ ;  /* 0x001000000a0a9890 */ /* 0x000fc8000fffe1ff */
[----:B------:R-:W-:Y:S02]  /*5cc0*/  @!UP1 USHF.L.U32 UR11, UR10, 0xb, URZ ;  /* 0x0000000b0a0b9899 */ /* 0x000fe400080006ff */
[----:B------:R-:W-:Y:S01]  /*5cd0*/  @!UP1 USHF.L.U32 UR10, UR10, 0x1, URZ ;  /* 0x000000010a0a9899 */ /* 0x000fe200080006ff */
[----:B------:R-:W-:Y:S01]  /*5ce0*/  LOP3.LUT R21, R122, 0x90, R21, 0x78, !PT ;  /* 0x000000907a157812 */ /* 0x000fe200078e7815 */
[----:B------:R-:W-:-:S03]  /*5cf0*/  VOTEU.ALL UP3, P0 ;  /* 0x0000000000ff7886 */ /* 0x000fc60000060000 */
[----:B------:R-:W-:Y:S02]  /*5d00*/  LOP3.LUT R13, R21, 0x20, RZ, 0x3c, !PT ;  /* 0x00000020150d7812 */ /* 0x000fe400078e3cff */
[----:B------:R-:W-:-:S05]  /*5d10*/  LOP3.LUT R223, R0, 0x10, RZ, 0xc0, !PT ;  /* 0x0000001000df7812 */ /* 0x000fca00078ec0ff */
[----:B------:R-:W-:Y:S01]  /*5d20*/  IMAD.SHL.U32 R223, R223, 0x4, RZ ;  /* 0x00000004dfdf7824 */ /* 0x000fe200078e00ff */
[----:B------:R-:W-:-:S03]  /*5d30*/  UIADD3 UR62, UPT, UPT, UR7, 0x80, URZ ;  /* 0x00000080073e7890 */ /* 0x000fc6000fffe0ff */
[----:B------:R-:W-:-:S04]  /*5d40*/  VIADD R207, R223, UR7 ;  /* 0x00000007dfcf7c36 */ /* 0x000fc80008000000 */
[C---:B------:R-:W-:Y:S01]  /*5d50*/  VIADD R44, R207.reuse, 0x83 ;  /* 0x00000083cf2c7836 */ /* 0x040fe20000000000 */
[C---:B------:R-:W-:Y:S01]  /*5d60*/  IADD3 R42, PT, PT, R207.reuse, 0x82, RZ ;  /* 0x00000082cf2a7810 */ /* 0x040fe20007ffe0ff */
[----:B------:R-:W-:-:S03]  /*5d70*/  VIADD R46, R207, 0x84 ;  /* 0x00000084cf2e7836 */ /* 0x000fc60000000000 */
[C---:B------:R-:W-:Y:S02]  /*5d80*/  ISETP.GE.AND P3, PT, R3.reuse, R42, PT ;  /* 0x0000002a0300720c */ /* 0x040fe40003f66270 */
[C---:B------:R-:W-:Y:S02]  /*5d90*/  ISETP.GE.AND P4, PT, R3.reuse, R44, PT ;  /* 0x0000002c0300720c */ /* 0x040fe40003f86270 */
[----:B------:R-:W-:Y:S01]  /*5da0*/  ISETP.GE.AND P5, PT, R3, R46, PT ;  /* 0x0000002e0300720c */ /* 0x000fe20003fa6270 */
[----:B--2---:R-:W-:Y:S04]  /*5db0*/  STS.U16 [R21+UR18+0x2200], R5 ;  /* 0x0022000515007988 */ /* 0x004fe80008000412 */
[----:B---3--:R0:W-:Y:S04]  /*5dc0*/  STS.U16 [R21+UR18+0x2400], R6 ;  /* 0x0024000615007988 */ /* 0x0081e80008000412 */
[----:B----4-:R1:W-:Y:S04]  /*5dd0*/  STS.U16 [R21+UR18+0x2000], R4 ;  /* 0x0020000415007988 */ /* 0x0103e80008000412 */
[----:B-----5:R2:W-:Y:S04]  /*5de0*/  STS.U16 [R21+UR18+0x2600], R7 ;  /* 0x0026000715007988 */ /* 0x0205e80008000412 */
        /* <DEDUP_REMOVED lines=11> */
[C---:B0-----:R-:W-:Y:S01]  /*5ea0*/  VIADD R6, R223.reuse, 0x34 ;  /* 0x00000034df067836 */ /* 0x041fe20000000000 */
[----:B-1----:R-:W-:-:S02]  /*5eb0*/  IADD3 R4, PT, PT, R223, 0x35, RZ ;  /* 0x00000035df047810 */ /* 0x002fc40007ffe0ff */
        /* <DEDUP_REMOVED lines=17> */
[----:B------:R0:W-:Y:S06]  /*5fd0*/  MEMBAR.ALL.CTA ;  /* 0x0000000000007992 */ /* 0x0001ec0000008000 */
[----:B0-----:R-:W-:Y:S04]  /*5fe0*/  FENCE.VIEW.ASYNC.S ;  /* 0x00000000000073c6 */ /* 0x001fe80000000000 */
[----:B------:R-:W0:Y:S02]  /*5ff0*/  FENCE.VIEW.ASYNC.S ;  /* 0x00000000000073c6 */ /* 0x000e240000000000 */
[----:B0-----:R2:W0:Y:S01]  /*6000*/  @!UP3 SYNCS.EXCH.64 URZ, [UR18+0x7010], UR10 ;  /* 0x0070100a12ffb5b2 */ /* 0x0014220008000100 */
[----:B------:R-:W-:Y:S01]  /*6010*/  VIADD R5, R223, 0x37 ;  /* 0x00000037df057836 */ /* 0x000fe20000000000 */
[----:B------:R-:W-:-:S02]  /*6020*/  LOP3.LUT R4, R4, UR62, RZ, 0xfc, !PT ;  /* 0x0000003e04047c12 */ /* 0x000fc4000f8efcff */
[----:B------:R-:W-:Y:S01]  /*6030*/  LOP3.LUT R6, R6, UR62, RZ, 0xfc, !PT ;  /* 0x0000003e06067c12 */ /* 0x000fe2000f8efcff */
[----:B0-----:R-:W-:Y:S06]  /*6040*/  BAR.SYNC.DEFER_BLOCKING 0x0 ;  /* 0x0000000000007b1d */ /* 0x001fec0000010000 */
[----:B--2---:R-:W-:Y:S05]  /*6050*/  BRA.U UP2, `(.L_x_13) ;  /* 0x00000001023c7547 */ /* 0x004fea000b800000 */
[----:B------:R-:W-:Y:S01]  /*6060*/  UIADD3 UR10, UPT, UPT, UR18, 0x7010, URZ ;  /* 0x00007010120a7890 */ /* 0x000fe2000fffe0ff */
[----:B------:R-:W-:Y:S01]  /*6070*/  UMOV UR50, UR24 ;  /* 0x0000001800327c82 */ /* 0x000fe20008000000 */
[----:B------:R-:W-:Y:S01]  /*6080*/  UMOV UR51, 0x40004040 ;  /* 0x4000404000337882 */ /* 0x000fe20000000000 */
[----:B------:R-:W-:Y:S01]  /*6090*/  UMOV UR48, UR4 ;  /* 0x0000000400307c82 */ /* 0x000fe20008000000 */
[----:B------:R-:W-:Y:S01]  /*60a0*/  UMOV UR49, 0x80004020 ;  /* 0x8000402000317882 */ /* 0x000fe20000000000 */
[----:B------:R-:W-:Y:S01]  /*60b0*/  UMOV UR52, 0x0 ;  /* 0x0000000000347882 */ /* 0x000fe20000000000 */
[----:B------:R-:W-:Y:S01]  /*60c0*/  UMOV UR53, 0x4208010 ;  /* 0x0420801000357882 */ /* 0x000fe20000000000 */
[----:B------:R-:W-:Y:S01]  /*60d0*/  UMOV UR11, URZ ;  /* 0x000000ff000b7c82 */ /* 0x000fe20008000000 */
[----:B------:R-:W-:Y:S01]  /*60e0*/  UMOV UR54, 0x0 ;  /* 0x0000000000367882 */ /* 0x000fe20000000000 */
[----:B------:R-:W-:Y:S01]  /*60f0*/  UMOV UR55, 0x4208010 ;  /* 0x0420801000377882 */ /* 0x000fe20000000000 */
[----:B------:R0:W-:Y:S01]  /*6100*/  UTCHMMA gdesc[UR50], gdesc[UR48], tmem[UR14], tmem[UR52], idesc[UR53], !UPT ;  /* 0x00ff3430320075ea */ /* 0x0001e2000f80000e */
[----:B------:R-:W-:Y:S01]  /*6110*/  UMOV UR10, UR10 ;  /* 0x0000000a000a7c82 */ /* 0x000fe20008000000 */
[----:B------:R0:W-:Y:S01]  /*6120*/  UTCHMMA gdesc[UR32], gdesc[UR12], tmem[UR14], tmem[UR54], idesc[UR55], UPT ;  /* 0x00ff360c200075ea */ /* 0x0001e2000b80000e */
[----:B------:R0:W-:Y:S01]  /*6130*/  UTCBAR [UR10], URZ ;  /* 0x000000ff0a0073e9 */ /* 0x0001e200080000ff */
[----:B------:R-:W-:-:S02]  /*6140*/  NOP ;  /* 0x0000000000007918 */ /* 0x000fc40000000000 */
.L_x_13:
[----:B------:R-:W1:Y:S01]  /*6150*/  SYNCS.PHASECHK.TRANS64.TRYWAIT P2, [UR18+0x7010], RZ ;  /* 0x007010ffff0075a7 */ /* 0x000e620008041112 */
[----:B------:R-:W-:Y:S02]  /*6160*/  ISETP.GE.AND P1, PT, R3, R4, PT ;  /* 0x000000040300720c */ /* 0x000fe40003f26270 */
[----:B------:R-:W-:Y:S02]  /*6170*/  LOP3.LUT R4, R5, UR62, RZ, 0xfc, !PT ;  /* 0x0000003e05047c12 */ /* 0x000fe4000f8efcff */
[----:B------:R-:W-:Y:S02]  /*6180*/  IADD3 R5, PT, PT, R223, 0x36, RZ ;  /* 0x00000036df057810 */ /* 0x000fe40007ffe0ff */
[----:B------:R-:W-:Y:S02]  /*6190*/  SEL R233, RZ, 0x4, P1 ;  /* 0x00000004ffe97807 */ /* 0x000fe40000800000 */
[C---:B------:R-:W-:Y:S02]  /*61a0*/  ISETP.GE.AND P1, PT, R3.reuse, R4, PT ;  /* 0x000000040300720c */ /* 0x040fe40003f26270 */
[----:B------:R-:W-:Y:S01]  /*61b0*/  ISETP.GE.AND P6, PT, R3, R6, PT ;  /* 0x000000060300720c */ /* 0x000fe20003fc6270 */
[----:B------:R-:W-:Y:S01]  /*61c0*/  VIADD R6, R223, 0x30 ;  /* 0x00000030df067836 */ /* 0x000fe20000000000 */
[----:B------:R-:W-:Y:S01]  /*61d0*/  LOP3.LUT R4, R5, UR62, RZ, 0xfc, !PT ;  /* 0x0000003e05047c12 */ /* 0x000fe2000f8efcff */
[----:B------:R-:W-:Y:S01]  /*61e0*/  VIADD R5, R223, 0x31 ;  /* 0x00000031df057836 */ /* 0x000fe20000000000 */
[----:B------:R-:W-:-:S02]  /*61f0*/  SEL R230, RZ, 0x7fff8, P6 ;  /* 0x0007fff8ffe67807 */ /* 0x000fc40003000000 */
[----:B------:R-:W-:Y:S02]  /*6200*/  ISETP.GE.AND P6, PT, R3, R4, PT ;  /* 0x000000040300720c */ /* 0x000fe40003fc6270 */
[----:B------:R-:W-:Y:S02]  /*6210*/  LOP3.LUT R4, R5, UR62, RZ, 0xfc, !PT ;  /* 0x0000003e05047c12 */ /* 0x000fe4000f8efcff */
[----:B------:R-:W-:Y:S02]  /*6220*/  LOP3.LUT R6, R6, UR62, RZ, 0xfc, !PT ;  /* 0x0000003e06067c12 */ /* 0x000fe4000f8efcff */
[----:B------:R-:W-:Y:S02]  /*6230*/  IADD3 R5, PT, PT, R223, 0x33, RZ ;  /* 0x00000033df057810 */ /* 0x000fe40007ffe0ff */
[----:B------:R-:W-:Y:S02]  /*6240*/  SEL R237, RZ, 0x1fffe, P6 ;  /* 0x0001fffeffed7807 */ /* 0x000fe40003000000 */
[----:B------:R-:W-:-:S02]  /*6250*/  SEL R238, RZ, 0x1, P1 ;  /* 0x00000001ffee7807 */ /* 0x000fc40000800000 */
[C---:B------:R-:W-:Y:S02]  /*6260*/  ISETP.GE.AND P6, PT, R3.reuse, R6, PT ;  /* 0x000000060300720c */ /* 0x040fe40003fc6270 */
[----:B------:R-:W-:Y:S01]  /*6270*/  ISETP.GE.AND P1, PT, R3, R4, PT ;  /* 0x000000040300720c */ /* 0x000fe20003f26270 */
[----:B------:R-:W-:Y:S01]  /*6280*/  VIADD R4, R207, 0x85 ;  /* 0x00000085cf047836 */ /* 0x000fe20000000000 */
[----:B------:R-:W-:Y:S01]  /*6290*/  LOP3.LUT R6, R5, UR62, RZ, 0xfc, !PT ;  /* 0x0000003e05067c12 */ /* 0x000fe2000f8efcff */
[----:B------:R-:W-:Y:S01]  /*62a0*/  VIADD R5, R223, 0x32 ;  /* 0x00000032df057836 */ /* 0x000fe20000000000 */
[----:B------:R-:W-:Y:S02]  /*62b0*/  SEL R231, RZ, 0x4, P1 ;  /* 0x00000004ffe77807 */ /* 0x000fe40000800000 */
[----:B------:R-:W-:Y:S02]  /*62c0*/  ISETP.GE.AND P1, PT, R3, R6, PT ;  /* 0x000000060300720c */ /* 0x000fe40003f26270 */
[----:B------:R-:W-:-:S02]  /*62d0*/  LOP3.LUT R6, R5, UR62, RZ, 0xfc, !PT ;  /* 0x0000003e05067c12 */ /* 0x000fc4000f8efcff */
[----:B------:R-:W-:Y:S02]  /*62e0*/  IADD3 R5, PT, PT, R223, 0x3d, RZ ;  /* 0x0000003ddf057810 */ /* 0x000fe40007ffe0ff */
[----:B------:R-:W-:Y:S02]  /*62f0*/  SEL R224, RZ, 0x7fff8, P6 ;  /* 0x0007fff8ffe07807 */ /* 0x000fe40003000000 */
[----:B------:R-:W-:Y:S02]  /*6300*/  LOP3.LUT R8, R5, UR62, RZ, 0xfc, !PT ;  /* 0x0000003e05087c12 */ /* 0x000fe4000f8efcff */
[----:B------:R-:W-:Y:S02]  /*6310*/  SEL R236, RZ, 0x1, P1 ;  /* 0x00000001ffec7807 */ /* 0x000fe40000800000 */
[----:B------:R-:W-:Y:S01]  /*6320*/  ISETP.GE.AND P6, PT, R3, R4, PT ;  /* 0x000000040300720c */ /* 0x000fe20003fc6270 */
[----:B------:R-:W-:Y:S01]  /*6330*/  VIADD R4, R223, 0x3c ;  /* 0x0000003cdf047836 */ /* 0x000fe20000000000 */
[----:B------:R-:W-:Y:S01]  /*6340*/  ISETP.GE.AND P1, PT, R3, R6, PT ;  /* 0x000000060300720c */ /* 0x000fe20003f26270 */
[----:B------:R-:W-:Y:S01]  /*6350*/  VIADD R6, R223, 0x3e ;  /* 0x0000003edf067836 */ /* 0x000fe20000000000 */
[----:B-1----:R-:W-:Y:S11]  /*6360*/  @!P2 BRA `(.L_x_14) ;  /* 0x000000440094a947 */ /* 0x002ff60003800000 */
.L_x_23:
[----:B------:R-:W-:Y:S01]  /*6370*/  ISETP.GE.AND P2, PT, R3, R8, PT ;  /* 0x000000080300720c */ /* 0x000fe20003f46270 */
[----:B------:R-:W-:Y:S01]  /*6380*/  BAR.SYNC.DEFER_BLOCKING 0x0 ;  /* 0x0000000000007b1d */ /* 0x000fe20000010000 */
[----:B------:R-:W-:Y:S01]  /*6390*/  LOP3.LUT R210, R6, UR62, RZ, 0xfc, !PT ;  /* 0x0000003e06d27c12 */ /* 0x000fe2000f8efcff */
[C---:B------:R-:W-:Y:S01]  /*63a0*/  VIADD R209, R223.reuse, 0x3b ;  /* 0x0000003bdfd17836 */ /* 0x040fe20000000000 */
[----:B------:R-:W-:Y:S01]  /*63b0*/  LOP3.LUT R212, R4, UR62, RZ, 0xfc, !PT ;  /* 0x0000003e04d47c12 */ /* 0x000fe2000f8efcff */
[----:B------:R-:W-:Y:S01]  /*63c0*/  IMAD.IADD R237, R238, 0x1, R237 ;  /* 0x00000001eeed7824 */ /* 0x000fe200078e02ed */
[----:B------:R-:W-:Y:S01]  /*63d0*/  IADD3 R208, PT, PT, R223, 0x39, RZ ;  /* 0x00000039dfd07810 */ /* 0x000fe20007ffe0ff */
[----:B------:R-:W-:Y:S01]  /*63e0*/  USHF.L.U32 UR8, UR8, 0x1f, URZ ;  /* 0x0000001f08087899 */ /* 0x000fe200080006ff */
[----:B------:R-:W-:Y:S01]  /*63f0*/  SEL R225, RZ, 0x4, P2 ;  /* 0x00000004ffe17807 */ /* 0x000fe20001000000 */
[----:B------:R-:W-:Y:S01]  /*6400*/  LDTM.16dp32bit_t0_t15.x64 R4, tmem[UR16+0x100000] ;  /* 0x10000010000479ee */ /* 0x000fe20008b00000 */
[----:B------:R-:W1:Y:S01]  /*6410*/  LDTM.16dp32bit_t16_t31.x64 R4, tmem[UR16+0x100040] ;  /* 0x10004010000479ee */ /* 0x000e620008b20000 */
[----:B------:R-:W-:-:S02]  /*6420*/  ISETP.GE.AND P2, PT, R3, R210, PT ;  /* 0x000000d20300720c */ /* 0x000fc40003f46270 */
[----:B------:R-:W-:Y:S01]  /*6430*/  LOP3.LUT R210, R208, UR62, RZ, 0xfc, !PT ;  /* 0x0000003ed0d27c12 */ /* 0x000fe2000f8efcff */
[----:B------:R-:W-:Y:S01]  /*6440*/  VIADD R208, R223, 0x38 ;  /* 0x00000038dfd07836 */ /* 0x000fe20000000000 */
[----:B------:R-:W-:Y:S02]  /*6450*/  SEL R235, RZ, 0x1fffe, P1 ;  /* 0x0001fffeffeb7807 */ /* 0x000fe40000800000 */
[----:B------:R-:W-:Y:S02]  /*6460*/  ISETP.GE.AND P1, PT, R3, R212, PT ;  /* 0x000000d40300720c */ /* 0x000fe40003f26270 */
[----:B------:R-:W-:Y:S02]  /*6470*/  LOP3.LUT R212, R208, UR62, RZ, 0xfc, !PT ;  /* 0x0000003ed0d47c12 */ /* 0x000fe4000f8efcff */
[----:B------:R-:W-:Y:S02]  /*6480*/  IADD3 R208, PT, PT, R223, 0x3a, RZ ;  /* 0x0000003adfd07810 */ /* 0x000fe40007ffe0ff */
[----:B------:R-:W-:-:S02]  /*6490*/  SEL R226, RZ, 0x7fff8, P1 ;  /* 0x0007fff8ffe27807 */ /* 0x000fc40000800000 */
[----:B------:R-:W-:Y:S01]  /*64a0*/  SEL R234, RZ, 0x1fffe, P2 ;  /* 0x0001fffeffea7807 */ /* 0x000fe20001000000 */
[----:B------:R-:W2:Y:S01]  /*64b0*/  @!P0 SYNCS.CCTL.IV [UR18+0x7010] ;  /* 0x00701000ff0089b1 */ /* 0x000ea20008000012 */
[C---:B------:R-:W-:Y:S01]  /*64c0*/  ISETP.GE.AND P1, PT, R3.reuse, R210, PT ;  /* 0x000000d20300720c */ /* 0x040fe20003f26270 */
[----:B------:R-:W-:Y:S01]  /*64d0*/  NOP ;  /* 0x0000000000007918 */ /* 0x000fe20000000000 */
[----:B------:R-:W-:Y:S02]  /*64e0*/  ISETP.GE.AND P2, PT, R3, R212, PT ;  /* 0x000000d40300720c */ /* 0x000fe40003f46270 */
[----:B------:R-:W-:Y:S02]  /*64f0*/  LOP3.LUT R210, R209, UR62, RZ, 0xfc, !PT ;  /* 0x0000003ed1d27c12 */ /* 0x000fe4000f8efcff */
[----:B------:R-:W-:Y:S01]  /*6500*/  LOP3.LUT R212, R208, UR62, RZ, 0xfc, !PT ;  /* 0x0000003ed0d47c12 */ /* 0x000fe2000f8efcff */
[----:B------:R-:W-:Y:S01]  /*6510*/  VIADD R208, R207, 0x80 ;  /* 0x00000080cfd07836 */ /* 0x000fe20000000000 */
[----:B------:R-:W-:Y:S01]  /*6520*/  SEL R227, RZ, 0x4, P1 ;  /* 0x00000004ffe37807 */ /* 0x000fe20000800000 */
[----:B-1----:R-:W-:Y:S01]  /*6530*/  FMUL R5, R5, UR63 ;  /* 0x0000003f05057c20 */ /* 0x002fe20008400000 */
[----:B------:R-:W-:Y:S01]  /*6540*/  SEL R228, RZ, 0x7fff8, P2 ;  /* 0x0007fff8ffe47807 */ /* 0x000fe20001000000 */
[----:B------:R-:W-:Y:S01]  /*6550*/  FMUL R6, R6, UR63 ;  /* 0x0000003f06067c20 */ /* 0x000fe20008400000 */
[C---:B------:R-:W-:Y:S01]  /*6560*/  ISETP.GE.AND P1, PT, R3.reuse, R210, PT ;  /* 0x000000d20300720c */ /* 0x040fe20003f26270 */
[----:B------:R-:W-:Y:S01]  /*6570*/  FMUL R4, R4, UR63 ;  /* 0x0000003f04047c20 */ /* 0x000fe20008400000 */
[----:B------:R-:W-:Y:S01]  /*6580*/  ISETP.GE.AND P2, PT, R3, R212, PT ;  /* 0x000000d40300720c */ /* 0x000fe20003f46270 */
[----:B------:R-:W-:Y:S01]  /*6590*/  VIADD R210, R207, 0x86 ;  /* 0x00000086cfd27836 */ /* 0x000fe20000000000 */
[----:B------:R-:W-:Y:S01]  /*65a0*/  SEL R229, RZ, 0x1, P1 ;  /* 0x00000001ffe57807 */ /* 0x000fe20000800000 */
[----:B------:R-:W-:Y:S01]  /*65b0*/  FMUL R8, R8, UR63 ;  /* 0x0000003f08087c20 */ /* 0x000fe20008400000 */
[----:B------:R-:W-:Y:S01]  /*65c0*/  SEL R232, RZ, 0x1fffe, P2 ;  /* 0x0001fffeffe87807 */ /* 0x000fe20001000000 */
[----:B------:R-:W-:Y:S01]  /*65d0*/  FMUL R7, R7, UR63 ;  /* 0x0000003f07077c20 */ /* 0x000fe20008400000 */
[-C--:B------:R-:W-:Y:S01]  /*65e0*/  ISETP.GE.AND P1, PT, R3, R208.reuse, PT ;  /* 0x000000d00300720c */ /* 0x080fe20003f26270 */
[----:B------:R-:W-:Y:S01]  /*65f0*/  FMUL R9, R9, UR63 ;  /* 0x0000003f09097c20 */ /* 0x000fe20008400000 */
[----:B------:R-:W-:Y:S01]  /*6600*/  ISETP.GT.AND P2, PT, R3, R208, PT ;  /* 0x000000d00300720c */ /* 0x000fe20003f44270 */
[----:B------:R-:W-:Y:S01]  /*6610*/  FMUL R10, R10, UR63 ;  /* 0x0000003f0a0a7c20 */ /* 0x000fe20008400000 */
        /* <DEDUP_REMOVED lines=11> */
[----:B------:R-:W-:Y:S01]  /*66d0*/  FMUL R21, R21, UR63 ;  /* 0x0000003f15157c20 */ /* 0x000fe20008400000 */
[----:B------:R-:W-:Y:S01]  /*66e0*/  IADD3 R208, PT, PT, R207, 0x8a, RZ ;  /* 0x0000008acfd07810 */ /* 0x000fe20007ffe0ff */
[----:B------:R-:W-:Y:S01]  /*66f0*/  FMUL R22, R22, UR63 ;  /* 0x0000003f16167c20 */ /* 0x000fe20008400000 */
[----:B------:R-:W-:Y:S01]  /*6700*/  ISETP.GE.AND P1, PT, R3, R210, PT ;  /* 0x000000d20300720c */ /* 0x000fe20003f26270 */
[----:B------:R-:W-:Y:S01]  /*6710*/  VIADD R210, R207, 0x89 ;  /* 0x00000089cfd27836 */ /* 0x000fe20000000000 */
[----:B------:R-:W-:Y:S01]  /*6720*/  FSEL R6, R8, -INF , P5 ;  /* 0xff80000008067808 */ /* 0x000fe20002800000 */
        /* <DEDUP_REMOVED lines=11> */
[C---:B------:R-:W-:Y:S01]  /*67e0*/  IADD3 R212, PT, PT, R207.reuse, 0x8d, RZ ;  /* 0x0000008dcfd47810 */ /* 0x040fe20007ffe0ff */
[----:B------:R-:W-:Y:S01]  /*67f0*/  FMUL R28, R28, UR63 ;  /* 0x0000003f1c1c7c20 */ /* 0x000fe20008400000 */
[----:B------:R-:W-:Y:S01]  /*6800*/  FSEL R208, R10, -INF , P1 ;  /* 0xff8000000ad07808 */ /* 0x000fe20000800000 */
[----:B------:R-:W-:Y:S01]  /*6810*/  FMUL R10, R14, UR63 ;  /* 0x0000003f0e0a7c20 */ /* 0x000fe20008400000 */
[----:B------:R-:W-:Y:S01]  /*6820*/  FSEL R220, R12, -INF , P3 ;  /* 0xff8000000cdc7808 */ /* 0x000fe20001800000 */
[----:B------:R-:W-:Y:S01]  /*6830*/  VIADD R14, R207, 0x91 ;  /* 0x00000091cf0e7836 */ /* 0x000fe20000000000 */
[----:B------:R-:W-:Y:S01]  /*6840*/  ISETP.GE.AND P1, PT, R3, R210, PT ;  /* 0x000000d20300720c */ /* 0x000fe20003f26270 */
[----:B------:R-:W-:Y:S01]  /*6850*/  VIADD R210, R207, 0x8e ;  /* 0x0000008ecfd27836 */ /* 0x000fe20000000000 */
[----:B------:R-:W-:Y:S01]  /*6860*/  FSEL R8, R8, -INF , P2 ;  /* 0xff80000008087808 */ /* 0x000fe20001000000 */
[----:B------:R-:W-:Y:S01]  /*6870*/  FMUL R27, R27, UR63 ;  /* 0x0000003f1b1b7c20 */ /* 0x000fe20008400000 */
[C---:B------:R-:W-:Y:S01]  /*6880*/  IADD3 R12, PT, PT, R207.reuse, 0x90, RZ ;  /* 0x00000090cf0c7810 */ /* 0x040fe20007ffe0ff */
[----:B------:R-:W-:Y:S01]  /*6890*/  VIADD R24, R207, 0x9e ;  /* 0x0000009ecf187836 */ /* 0x000fe20000000000 */
[----:B------:R-:W-:Y:S01]  /*68a0*/  ISETP.GE.AND P2, PT, R3, R212, PT ;  /* 0x000000d40300720c */ /* 0x000fe20003f46270 */
[----:B------:R-:W-:Y:S01]  /*68b0*/  VIADD R212, R207, 0x8f ;  /* 0x0000008fcfd47836 */ /* 0x000fe20000000000 */
[----:B------:R-:W-:Y:S01]  /*68c0*/  FSEL R10, R10, -INF , P5 ;  /* 0xff8000000a0a7808 */ /* 0x000fe20002800000 */
[----:B------:R-:W-:Y:S01]  /*68d0*/  FMUL R30, R30, UR63 ;  /* 0x0000003f1e1e7c20 */ /* 0x000fe20008400000 */
[----:B------:R-:W-:Y:S01]  /*68e0*/  ISETP.GE.AND P5, PT, R3, R12, PT ;  /* 0x0000000c0300720c */ /* 0x000fe20003fa6270 */
[----:B------:R-:W-:Y:S01]  /*68f0*/  FMUL R12, R17, UR63 ;  /* 0x0000003f110c7c20 */ /* 0x000fe20008400000 */
[----:B------:R-:W-:Y:S01]  /*6900*/  FSEL R219, R15, -INF , P6 ;  /* 0xff8000000fdb7808 */ /* 0x000fe20003000000 */
[----:B------:R-:W-:Y:S01]  /*6910*/  FMUL R15, R25, UR63 ;  /* 0x0000003f190f7c20 */ /* 0x000fe20008400000 */
[----:B------:R-:W-:Y:S01]  /*6920*/  ISETP.GE.AND P3, PT, R3, R210, PT ;  /* 0x000000d20300720c */ /* 0x000fe20003f66270 */
[----:B------:R-:W-:Y:S01]  /*6930*/  VIADD R17, R223, 0x2f ;  /* 0x0000002fdf117836 */ /* 0x000fe20000000000 */
[----:B------:R-:W-:Y:S01]  /*6940*/  FSEL R9, R9, -INF , P4 ;  /* 0xff80000009097808 */ /* 0x000fe20002000000 */
[----:B------:R-:W-:Y:S01]  /*6950*/  FMUL R36, R36, UR63 ;  /* 0x0000003f24247c20 */ /* 0x000fe20008400000 */
[C---:B------:R-:W-:Y:S01]  /*6960*/  ISETP.GE.AND P6, PT, R3.reuse, R14, PT ;  /* 0x0000000e0300720c */ /* 0x040fe20003fc6270 */
[----:B------:R-:W-:Y:S01]  /*6970*/  FMUL R34, R34, UR63 ;  /* 0x0000003f22227c20 */ /* 0x000fe20008400000 */
[----:B------:R-:W-:Y:S01]  /*6980*/  ISETP.GE.AND P4, PT, R3, R212, PT ;  /* 0x000000d40300720c */ /* 0x000fe20003f86270 */
[C---:B------:R-:W-:Y:S01]  /*6990*/  VIADD R212, R207.reuse, 0x92 ;  /* 0x00000092cfd47836 */ /* 0x040fe20000000000 */
[----:B------:R-:W-:Y:S01]  /*69a0*/  IADD3 R14, PT, PT, R207, 0x93, RZ ;  /* 0x00000093cf0e7810 */ /* 0x000fe20007ffe0ff */
[----:B------:R-:W-:Y:S01]  /*69b0*/  VIADD R25, R223, 0x24 ;  /* 0x00000024df197836 */ /* 0x000fe20000000000 */
[----:B------:R-:W-:Y:S01]  /*69c0*/  FSEL R210, R16, -INF , P1 ;  /* 0xff80000010d27808 */ /* 0x000fe20000800000 */
        /* <DEDUP_REMOVED lines=8> */
[----:B------:R-:W-:Y:S01]  /*6a50*/  VIADD R212, R207, 0x95 ;  /* 0x00000095cfd47836 */ /* 0x000fe20000000000 */
[----:B------:R-:W-:Y:S01]  /*6a60*/  ISETP.GE.AND P3, PT, R3, R16, PT ;  /* 0x000000100300720c */ /* 0x000fe20003f66270 */
[C---:B------:R-:W-:Y:S01]  /*6a70*/  VIADD R20, R207.reuse, 0x98 ;  /* 0x00000098cf147836 */ /* 0x040fe20000000000 */
[----:B------:R-:W-:Y:S01]  /*6a80*/  IADD3 R16, PT, PT, R207, 0x96, RZ ;  /* 0x00000096cf107810 */ /* 0x000fe20007ffe0ff */
[----:B------:R-:W-:Y:S01]  /*6a90*/  FMUL R40, R40, UR63 ;  /* 0x0000003f28287c20 */ /* 0x000fe20008400000 */
[----:B------:R-:W-:Y:S01]  /*6aa0*/  FSEL R14, R14, -INF , P5 ;  /* 0xff8000000e0e7808 */ /* 0x000fe20002800000 */
[----:B------:R-:W-:Y:S01]  /*6ab0*/  IMAD.IADD R229, R229, 0x1, R232 ;  /* 0x00000001e5e57824 */ /* 0x000fe200078e02e8 */
[----:B------:R-:W-:Y:S01]  /*6ac0*/  FSEL R11, R11, -INF , P4 ;  /* 0xff8000000b0b7808 */ /* 0x000fe20002000000 */
[----:B------:R-:W-:Y:S01]  /*6ad0*/  FMUL R42, R42, UR63 ;  /* 0x0000003f2a2a7c20 */ /* 0x000fe20008400000 */
[----:B------:R-:W-:Y:S01]  /*6ae0*/  ISETP.GE.AND P5, PT, R3, R16, PT ;  /* 0x000000100300720c */ /* 0x000fe20003fa6270 */
[----:B------:R-:W-:Y:S01]  /*6af0*/  FMUL R16, R23, UR63 ;  /* 0x0000003f17107c20 */ /* 0x000fe20008400000 */
[----:B------:R-:W-:Y:S01]  /*6b00*/  ISETP.GE.AND P4, PT, R3, R212, PT ;  /* 0x000000d40300720c */ /* 0x000fe20003f86270 */
[----:B------:R-:W-:Y:S01]  /*6b10*/  VIADD R23, R223, 0x21 ;  /* 0x00000021df177836 */ /* 0x000fe20000000000 */
[----:B------:R-:W-:Y:S01]  /*6b20*/  FSEL R215, R21, -INF , P6 ;  /* 0xff80000015d77808 */ /* 0x000fe20003000000 */
[----:B------:R-:W-:Y:S01]  /*6b30*/  VIADD R21, R223, 0x3f ;  /* 0x0000003fdf157836 */ /* 0x000fe20000000000 */
[----:B------:R-:W-:-:S02]  /*6b40*/  ISETP.GE.AND P6, PT, R3, R18, PT ;  /* 0x000000120300720c */ /* 0x000fc40003fc6270 */
[----:B------:R-:W-:Y:S01]  /*6b50*/  FSEL R212, R22, -INF , P1 ;  /* 0xff80000016d47808 */ /* 0x000fe20000800000 */
[C---:B------:R-:W-:Y:S01]  /*6b60*/  VIADD R22, R207.reuse, 0x9b ;  /* 0x0000009bcf167836 */ /* 0x040fe20000000000 */
[----:B------:R-:W-:Y:S02]  /*6b70*/  IADD3 R18, PT, PT, R207, 0x99, RZ ;  /* 0x00000099cf127810 */ /* 0x000fe40007ffe0ff */
[----:B------:R-:W-:Y:S01]  /*6b80*/  ISETP.GE.AND P1, PT, R3, R20, PT ;  /* 0x000000140300720c */ /* 0x000fe20003f26270 */
[----:B------:R-:W-:Y:S01]  /*6b90*/  VIADD R20, R207, 0x9a ;  /* 0x0000009acf147836 */ /* 0x000fe20000000000 */
[----:B------:R-:W-:Y:S02]  /*6ba0*/  FSEL R16, R16, -INF , P2 ;  /* 0xff80000010107808 */ /* 0x000fe40001000000 */
[----:B------:R-:W-:Y:S01]  /*6bb0*/  ISETP.GE.AND P2, PT, R3, R18, PT ;  /* 0x000000120300720c */ /* 0x000fe20003f46270 */
[----:B------:R-:W-:Y:S01]  /*6bc0*/  FMUL R18, R26, UR63 ;  /* 0x0000003f1a127c20 */ /* 0x000fe20008400000 */
[----:B------:R-:W-:-:S02]  /*6bd0*/  FSEL R13, R13, -INF , P3 ;  /* 0xff8000000d0d7808 */ /* 0x000fc40001800000 */
[----:B------:R-:W-:Y:S02]  /*6be0*/  ISETP.GE.AND P3, PT, R3, R20, PT ;  /* 0x000000140300720c */ /* 0x000fe40003f66270 */
[----:B------:R-:W-:Y:S02]  /*6bf0*/  FSEL R15, R15, -INF , P4 ;  /* 0xff8000000f0f7808 */ /* 0x000fe40002000000 */
[----:B------:R-:W-:Y:S02]  /*6c00*/  IADD3 R20, PT, PT, R207, 0x9c, RZ ;  /* 0x0000009ccf147810 */ /* 0x000fe40007ffe0ff */
[----:B------:R-:W-:Y:S01]  /*6c10*/  ISETP.GE.AND P4, PT, R3, R22, PT ;  /* 0x000000160300720c */ /* 0x000fe20003f86270 */
[----:B------:R-:W-:Y:S01]  /*6c20*/  VIADD R22, R207, 0x9d ;  /* 0x0000009dcf167836 */ /* 0x000fe20000000000 */
[----:B------:R-:W-:Y:S02]  /*6c30*/  FSEL R18, R18, -INF , P5 ;  /* 0xff80000012127808 */ /* 0x000fe40002800000 */
[----:B------:R-:W-:Y:S01]  /*6c40*/  ISETP.GE.AND P5, PT, R3, R20, PT ;  /* 0x000000140300720c */ /* 0x000fe20003fa6270 */
[----:B------:R-:W-:Y:S01]  /*6c50*/  FMUL R20, R29, UR63 ;  /* 0x0000003f1d147c20 */ /* 0x000fe20008400000 */
[----:B------:R-:W-:Y:S01]  /*6c60*/  FSEL R214, R28, -INF , P1 ;  /* 0xff8000001cd67808 */ /* 0x000fe20000800000 */
[----:B------:R-:W-:Y:S01]  /*6c70*/  VIADD R29, R223, 0x29 ;  /* 0x00000029df1d7836 */ /* 0x000fe20000000000 */
[----:B------:R-:W-:Y:S01]  /*6c80*/  FSEL R213, R27, -INF , P6 ;  /* 0xff8000001bd57808 */ /* 0x000fe20003000000 */
[----:B------:R-:W-:Y:S01]  /*6c90*/  VIADD R27, R223, 0x2b ;  /* 0x0000002bdf1b7836 */ /* 0x000fe20000000000 */
[----:B------:R-:W-:-:S02]  /*6ca0*/  ISETP.GE.AND P1, PT, R3, R24, PT ;  /* 0x000000180300720c */ /* 0x000fc40003f26270 */
[----:B------:R-:W-:Y:S02]  /*6cb0*/  ISETP.GE.AND P6, PT, R3, R22, PT ;  /* 0x000000160300720c */ /* 0x000fe40003fc6270 */
[----:B------:R-:W-:Y:S01]  /*6cc0*/  LOP3.LUT R24, R17, UR62, RZ, 0xfc, !PT ;  /* 0x0000003e11187c12 */ /* 0x000fe2000f8efcff */
[----:B------:R-:W-:Y:S01]  /*6cd0*/  FMUL R17, R31, UR63 ;  /* 0x0000003f1f117c20 */ /* 0x000fe20008400000 */
[----:B------:R-:W-:Y:S01]  /*6ce0*/  IADD3 R22, PT, PT, R207, 0x9f, RZ ;  /* 0x0000009fcf167810 */ /* 0x000fe20007ffe0ff */
[----:B------:R-:W-:Y:S01]  /*6cf0*/  VIADD R31, R223, 0x2a ;  /* 0x0000002adf1f7836 */ /* 0x000fe20000000000 */
[----:B------:R-:W-:Y:S02]  /*6d00*/  LOP3.LUT R26, R21, UR62, RZ, 0xfc, !PT ;  /* 0x0000003e151a7c12 */ /* 0x000fe4000f8efcff */
[----:B------:R-:W-:Y:S02]  /*6d10*/  FSEL R20, R20, -INF , P2 ;  /* 0xff80000014147808 */ /* 0x000fe40001000000 */
[----:B------:R-:W-:-:S02]  /*6d20*/  IADD3 R19, PT, PT, R223, 0x2e, RZ ;  /* 0x0000002edf137810 */ /* 0x000fc40007ffe0ff */
[----:B------:R-:W-:Y:S01]  /*6d30*/  ISETP.GE.AND P2, PT, R3, R22, PT ;  /* 0x000000160300720c */ /* 0x000fe20003f46270 */
[----:B------:R-:W-:Y:S01]  /*6d40*/  FMUL R22, R32, UR63 ;  /* 0x0000003f20167c20 */ /* 0x000fe20008400000 */
[----:B------:R-:W-:Y:S02]  /*6d50*/  FSEL R211, R30, -INF , P3 ;  /* 0xff8000001ed37808 */ /* 0x000fe40001800000 */
[----:B------:R-:W-:Y:S02]  /*6d60*/  FSEL R17, R17, -INF , P4 ;  /* 0xff80000011117808 */ /* 0x000fe40002000000 */
[C---:B------:R-:W-:Y:S02]  /*6d70*/  ISETP.GE.AND P3, PT, R3.reuse, R26, PT ;  /* 0x0000001a0300720c */ /* 0x040fe40003f66270 */
[----:B------:R-:W-:Y:S01]  /*6d80*/  ISETP.GE.AND P4, PT, R3, R24, PT ;  /* 0x000000180300720c */ /* 0x000fe20003f86270 */
[----:B------:R-:W-:Y:S01]  /*6d90*/  VIADD R24, R223, 0x2d ;  /* 0x0000002ddf187836 */ /* 0x000fe20000000000 */
[----:B------:R-:W-:Y:S01]  /*6da0*/  LOP3.LUT R26, R19, UR62, RZ, 0xfc, !PT ;  /* 0x0000003e131a7c12 */ /* 0x000fe2000f8efcff */
[----:B------:R-:W-:Y:S01]  /*6db0*/  FMUL R19, R33, UR63 ;  /* 0x0000003f21137c20 */ /* 0x000fe20008400000 */
[----:B------:R-:W-:-:S02]  /*6dc0*/  FSEL R22, R22, -INF , P5 ;  /* 0xff80000016167808 */ /* 0x000fc40002800000 */
[----:B------:R-:W-:Y:S02]  /*6dd0*/  ISETP.GE.AND P5, PT, R3, R26, PT ;  /* 0x0000001a0300720c */ /* 0x000fe40003fa6270 */
[----:B------:R-:W-:Y:S01]  /*6de0*/  LOP3.LUT R26, R24, UR62, RZ, 0xfc, !PT ;  /* 0x0000003e181a7c12 */ /* 0x000fe2000f8efcff */
[----:B------:R-:W-:Y:S01]  /*6df0*/  FMUL R24, R35, UR63 ;  /* 0x0000003f23187c20 */ /* 0x000fe20008400000 */
[----:B------:R-:W-:Y:S02]  /*6e00*/  IADD3 R21, PT, PT, R223, 0x20, RZ ;  /* 0x00000020df157810 */ /* 0x000fe40007ffe0ff */
[----:B------:R-:W-:Y:S02]  /*6e10*/  FSEL R19, R19, -INF , P6 ;  /* 0xff80000013137808 */ /* 0x000fe40003000000 */
[----:B------:R-:W-:Y:S02]  /*6e20*/  ISETP.GE.AND P6, PT, R3, R26, PT ;  /* 0x0000001a0300720c */ /* 0x000fe40003fc6270 */
[----:B------:R-:W-:Y:S01]  /*6e30*/  LOP3.LUT R26, R21, UR62, RZ, 0xfc, !PT ;  /* 0x0000003e151a7c12 */ /* 0x000fe2000f8efcff */
[----:B------:R-:W-:Y:S01]  /*6e40*/  VIADD R21, R223, 0x22 ;  /* 0x00000022df157836 */ /* 0x000fe20000000000 */
[----:B------:R-:W-:-:S02]  /*6e50*/  FSEL R24, R24, -INF , P2 ;  /* 0xff80000018187808 */ /* 0x000fc40001000000 */
[----:B------:R-:W-:Y:S01]  /*6e60*/  ISETP.GE.AND P2, PT, R3, R26, PT ;  /* 0x0000001a0300720c */ /* 0x000fe20003f46270 */
[----:B------:R-:W-:Y:S01]  /*6e70*/  FMUL R26, R38, UR63 ;  /* 0x0000003f261a7c20 */ /* 0x000fe20008400000 */
[----:B------:R-:W-:Y:S01]  /*6e80*/  LOP3.LUT R28, R23, UR62, RZ, 0xfc, !PT ;  /* 0x0000003e171c7c12 */ /* 0x000fe2000f8efcff */
[----:B------:R-:W-:Y:S01]  /*6e90*/  FMUL R38, R51, UR63 ;  /* 0x0000003f33267c20 */ /* 0x000fe20008400000 */
[----:B------:R-:W-:Y:S01]  /*6ea0*/  LOP3.LUT R30, R21, UR62, RZ, 0xfc, !PT ;  /* 0x0000003e151e7c12 */ /* 0x000fe2000f8efcff */
[----:B------:R-:W-:Y:S01]  /*6eb0*/  FMUL R21, R37, UR63 ;  /* 0x0000003f25157c20 */ /* 0x000fe20008400000 */
[----:B------:R-:W-:Y:S02]  /*6ec0*/  IADD3 R23, PT, PT, R223, 0x23, RZ ;  /* 0x00000023df177810 */ /* 0x000fe40007ffe0ff */
[----:B------:R-:W-:Y:S02]  /*6ed0*/  FSEL R209, R36, -INF , P2 ;  /* 0xff80000024d17808 */ /* 0x000fe40001000000 */
[----:B------:R-:W-:-:S02]  /*6ee0*/  ISETP.GE.AND P2, PT, R3, R30, PT ;  /* 0x0000001e0300720c */ /* 0x000fc40003f46270 */
[----:B------:R-:W-:Y:S01]  /*6ef0*/  LOP3.LUT R30, R23, UR62, RZ, 0xfc, !PT ;  /* 0x0000003e171e7c12 */ /* 0x000fe2000f8efcff */
[----:B------:R-:W-:Y:S01]  /*6f00*/  VIADD R23, R223, 0x25 ;  /* 0x00000025df177836 */ /* 0x000fe20000000000 */
[----:B------:R-:W-:Y:S02]  /*6f10*/  FSEL R216, R34, -INF , P1 ;  /* 0xff80000022d87808 */ /* 0x000fe40000800000 */
[----:B------:R-:W-:Y:S02]  /*6f20*/  FSEL R26, R26, -INF , P2 ;  /* 0xff8000001a1a7808 */ /* 0x000fe40001000000 */
[----:B------:R-:W-:Y:S02]  /*6f30*/  LOP3.LUT R32, R23, UR62, RZ, 0xfc, !PT ;  /* 0x0000003e17207c12 */ /* 0x000fe4000f8efcff */
[----:B------:R-:W-:Y:S02]  /*6f40*/  SEL R23, RZ, 0x1, P3 ;  /* 0x00000001ff177807 */ /* 0x000fe40001800000 */
[----:B------:R-:W-:-:S02]  /*6f50*/  ISETP.GE.AND P1, PT, R3, R28, PT ;  /* 0x0000001c0300720c */ /* 0x000fc40003f26270 */
[----:B------:R-:W-:Y:S01]  /*6f60*/  ISETP.GE.AND P2, PT, R3, R30, PT ;  /* 0x0000001e0300720c */ /* 0x000fe20003f46270 */
[----:B------:R-:W-:Y:S01]  /*6f70*/  IMAD.IADD R234, R23, 0x1, R234 ;  /* 0x0000000117ea7824 */ /* 0x000fe200078e02ea */
[----:B------:R-:W-:Y:S02]  /*6f80*/  LOP3.LUT R28, R25, UR62, RZ, 0xfc, !PT ;  /* 0x0000003e191c7c12 */ /* 0x000fe4000f8efcff */
[----:B------:R-:W-:Y:S02]  /*6f90*/  IADD3 R25, PT, PT, R223, 0x26, RZ ;  /* 0x00000026df197810 */ /* 0x000fe40007ffe0ff */
[----:B------:R-:W-:Y:S02]  /*6fa0*/  FSEL R21, R21, -INF , P1 ;  /* 0xff80000015157808 */ /* 0x000fe40000800000 */
[----:B------:R-:W-:Y:S02]  /*6fb0*/  FSEL R207, R39, -INF , P2 ;  /* 0xff80000027cf7808 */ /* 0x000fe40001000000 */
[----:B------:R-:W-:-:S02]  /*6fc0*/  LOP3.LUT R237, R237, 0x3, RZ, 0xc0, !PT ;  /* 0x00000003eded7812 */ /* 0x000fc400078ec0ff */
[----:B------:R-:W-:Y:S01]  /*6fd0*/  ISETP.GE.AND P1, PT, R3, R28, PT ;  /* 0x0000001c0300720c */ /* 0x000fe20003f26270 */
[----:B------:R-:W-:Y:S01]  /*6fe0*/  FMUL R28, R41, UR63 ;  /* 0x0000003f291c7c20 */ /* 0x000fe20008400000 */
[----:B------:R-:W-:Y:S02]  /*6ff0*/  ISETP.GE.AND P2, PT, R3, R32, PT ;  /* 0x000000200300720c */ /* 0x000fe40003f46270 */
[----:B------:R-:W-:Y:S01]  /*7000*/  LOP3.LUT R32, R25, UR62, RZ, 0xfc, !PT ;  /* 0x0000003e19207c12 */ /* 0x000fe2000f8efcff */
[----:B------:R-:W-:Y:S01]  /*7010*/  VIADD R25, R223, 0x27 ;  /* 0x00000027df197836 */ /* 0x000fe20000000000 */
[----:B------:R-:W-:Y:S02]  /*7020*/  LOP3.LUT R30, R27, UR62, RZ, 0xfc, !PT ;  /* 0x0000003e1b1e7c12 */ /* 0x000fe4000f8efcff */
[----:B------:R-:W-:Y:S02]  /*7030*/  LOP3.LUT R234, R234, 0x3, RZ, 0xc0, !PT ;  /* 0x00000003eaea7812 */ /* 0x000fe400078ec0ff */
[----:B------:R-:W-:-:S02]  /*7040*/  IADD3 R230, PT, PT, R237, R230, R233 ;  /* 0x000000e6ede67210 */ /* 0x000fc40007ffe0e9 */
[----:B------:R-:W-:Y:S01]  /*7050*/  FSEL R218, R40, -INF , P1 ;  /* 0xff80000028da7808 */ /* 0x000fe20000800000 */
[----:B------:R-:W-:Y:S01]  /*7060*/  FMUL R40, R53, UR63 ;  /* 0x0000003f35287c20 */ /* 0x000fe20008400000 */
[----:B------:R-:W-:Y:S01]  /*7070*/  IADD3 R235, PT, PT, R236, R235, RZ ;  /* 0x000000ebeceb7210 */ /* 0x000fe20007ffe0ff */
[----:B------:R-:W-:Y:S01]  /*7080*/  IMAD.SHL.U32 R230, R230, 0x100, RZ ;  /* 0x00000100e6e67824 */ /* 0x000fe200078e00ff */
[----:B------:R-:W-:Y:S01]  /*7090*/  ISETP.GE.AND P1, PT, R3, R30, PT ;  /* 0x0000001e0300720c */ /* 0x000fe20003f26270 */
[----:B------:R-:W-:Y:S01]  /*70a0*/  IMAD.U32 R53, RZ, RZ, UR27 ;  /* 0x0000001bff357e24 */ /* 0x000fe2000f8e00ff */
[----:B------:R-:W-:Y:S02]  /*70b0*/  FSEL R28, R28, -INF , P2 ;  /* 0xff8000001c1c7808 */ /* 0x000fe40001000000 */
[----:B------:R-:W-:Y:S02]  /*70c0*/  IADD3 R225, PT, PT, R234, R226, R225 ;  /* 0x000000e2eae17210 */ /* 0x000fe40007ffe0e1 */
[----:B------:R-:W-:-:S02]  /*70d0*/  LOP3.LUT R229, R229, 0x3, RZ, 0xc0, !PT ;  /* 0x00000003e5e57812 */ /* 0x000fc400078ec0ff */
[----:B------:R-:W-:Y:S02]  /*70e0*/  FMNMX3 R27, R4, R5, R222, !PT ;  /* 0x00000005041b7276 */ /* 0x000fe400078000de */
[----:B------:R-:W-:Y:S02]  /*70f0*/  ISETP.GE.AND P2, PT, R3, R32, PT ;  /* 0x000000200300720c */ /* 0x000fe40003f46270 */
[----:B------:R-:W-:Y:S02]  /*7100*/  LOP3.LUT R30, R25, UR62, RZ, 0xfc, !PT ;  /* 0x0000003e191e7c12 */ /* 0x000fe4000f8efcff */
[C---:B------:R-:W-:Y:S01]  /*7110*/  IADD3 R25, PT, PT, R223.reuse, 0x28, RZ ;  /* 0x00000028df197810 */ /* 0x040fe20007ffe0ff */
[----:B------:R-:W-:Y:S01]  /*7120*/  VIADD R223, R223, 0x2c ;  /* 0x0000002cdfdf7836 */ /* 0x000fe20000000000 */
[----:B------:R-:W-:Y:S02]  /*7130*/  LOP3.LUT R235, R235, 0x3, RZ, 0xc0, !PT ;  /* 0x00000003ebeb7812 */ /* 0x000fe400078ec0ff */
[----:B------:R-:W-:-:S02]  /*7140*/  IADD3 R228, PT, PT, R229, R228, R227 ;  /* 0x000000e4e5e47210 */ /* 0x000fc40007ffe0e3 */
[----:B------:R-:W-:Y:S02]  /*7150*/  LOP3.LUT R225, R225, 0xf, RZ, 0xc0, !PT ;  /* 0x0000000fe1e17812 */ /* 0x000fe400078ec0ff */
[----:B------:R-:W-:Y:S02]  /*7160*/  FMNMX3 R27, R27, R7, R6, !PT ;  /* 0x000000071b1b7276 */ /* 0x000fe40007800006 */
[----:B------:R-:W-:Y:S01]  /*7170*/  FSEL R23, R42, -INF , P2 ;  /* 0xff8000002a177808 */ /* 0x000fe20001000000 */
[----:B------:R-:W-:Y:S01]  /*7180*/  IMAD R225, R228, 0x10, R225 ;  /* 0x00000010e4e17824 */ /* 0x000fe200078e02e1 */
[----:B------:R-:W-:Y:S01]  /*7190*/  ISETP.GE.AND P2, PT, R3, R30, PT ;  /* 0x0000001e0300720c */ /* 0x000fe20003f46270 */
[----:B------:R-:W-:Y:S01]  /*71a0*/  FMUL R30, R43, UR63 ;  /* 0x0000003f2b1e7c20 */ /* 0x000fe20008400000 */
[----:B------:R-:W-:Y:S01]  /*71b0*/  LOP3.LUT R32, R25, UR62, RZ, 0xfc, !PT ;  /* 0x0000003e19207c12 */ /* 0x000fe2000f8efcff */
[----:B------:R-:W-:Y:S01]  /*71c0*/  FMUL R42, R55, UR63 ;  /* 0x0000003f372a7c20 */ /* 0x000fe20008400000 */
[----:B------:R-:W-:-:S02]  /*71d0*/  IADD3 R224, PT, PT, R235, R224, R231 ;  /* 0x000000e0ebe07210 */ /* 0x000fc40007ffe0e7 */
[----:B------:R-:W-:Y:S02]  /*71e0*/  LOP3.LUT R25, R230, 0xf00, RZ, 0xe2, !PT ;  /* 0x00000f00e6197812 */ /* 0x000fe400078ee2ff */
[----:B------:R-:W-:Y:S02]  /*71f0*/  FMNMX3 R27, R27, R221, R208, !PT ;  /* 0x000000dd1b1b7276 */ /* 0x000fe400078000d0 */
[----:B------:R-:W-:Y:S01]  /*7200*/  LEA R224, R224, R25, 0xc ;  /* 0x00000019e0e07211 */ /* 0x000fe200078e60ff */
[----:B------:R-:W-:Y:S01]  /*7210*/  FMUL R25, R44, UR63 ;  /* 0x0000003f2c197c20 */ /* 0x000fe20008400000 */
[----:B------:R-:W-:Y:S01]  /*7220*/  FSEL R30, R30, -INF , P2 ;  /* 0xff8000001e1e7808 */ /* 0x000fe20001000000 */
[----:B------:R-:W-:Y:S01]  /*7230*/  FMUL R44, R57, UR63 ;  /* 0x0000003f392c7c20 */ /* 0x000fe20008400000 */
[----:B------:R-:W-:Y:S02]  /*7240*/  FMNMX3 R27, R27, R8, R220, !PT ;  /* 0x000000081b1b7276 */ /* 0x000fe400078000dc */
[----:B------:R-:W-:Y:S01]  /*7250*/  ISETP.GE.AND P2, PT, R3, R32, PT ;  /* 0x000000200300720c */ /* 0x000fe20003f46270 */
[----:B------:R-:W-:Y:S01]  /*7260*/  FMUL R32, R45, UR63 ;  /* 0x0000003f2d207c20 */ /* 0x000fe20008400000 */
[----:B------:R-:W-:-:S02]  /*7270*/  LOP3.LUT R34, R29, UR62, RZ, 0xfc, !PT ;  /* 0x0000003e1d227c12 */ /* 0x000fc4000f8efcff */
[----:B------:R-:W-:Y:S02]  /*7280*/  LOP3.LUT R225, R225, 0xff, RZ, 0xc0, !PT ;  /* 0x000000ffe1e17812 */ /* 0x000fe400078ec0ff */
[----:B------:R-:W-:Y:S01]  /*7290*/  FMNMX3 R29, R27, R9, R10, !PT ;  /* 0x000000091b1d7276 */ /* 0x000fe2000780000a */
[----:B------:R-:W-:Y:S01]  /*72a0*/  FMUL R27, R46, UR63 ;  /* 0x0000003f2e1b7c20 */ /* 0x000fe20008400000 */
[----:B------:R-:W-:Y:S01]  /*72b0*/  FSEL R25, R25, -INF , P2 ;  /* 0xff80000019197808 */ /* 0x000fe20001000000 */
[----:B------:R-:W-:Y:S01]  /*72c0*/  FMUL R46, R59, UR63 ;  /* 0x0000003f3b2e7c20 */ /* 0x000fe20008400000 */
[----:B------:R-:W-:Y:S02]  /*72d0*/  ISETP.GE.AND P2, PT, R3, R34, PT ;  /* 0x000000220300720c */ /* 0x000fe40003f46270 */
[----:B------:R-:W-:Y:S02]  /*72e0*/  IADD3 R37, PT, PT, R224, R225, RZ ;  /* 0x000000e1e0257210 */ /* 0x000fe40007ffe0ff */
[----:B------:R-:W-:-:S02]  /*72f0*/  LOP3.LUT R34, R31, UR62, RZ, 0xfc, !PT ;  /* 0x0000003e1f227c12 */ /* 0x000fc4000f8efcff */
[----:B------:R-:W-:Y:S02]  /*7300*/  FMNMX3 R29, R29, R219, R210, !PT ;  /* 0x000000db1d1d7276 */ /* 0x000fe400078000d2 */
[----:B------:R-:W-:Y:S02]  /*7310*/  FSEL R32, R32, -INF , P2 ;  /* 0xff80000020207808 */ /* 0x000fe40001000000 */
[----:B------:R-:W-:Y:S02]  /*7320*/  LOP3.LUT R37, R37, 0xffff, RZ, 0xc0, !PT ;  /* 0x0000ffff25257812 */ /* 0x000fe400078ec0ff */
[----:B------:R-:W-:Y:S01]  /*7330*/  ISETP.GE.AND P2, PT, R3, R34, PT ;  /* 0x000000220300720c */ /* 0x000fe20003f46270 */
[----:B------:R-:W-:Y:S01]  /*7340*/  FMUL R34, R47, UR63 ;  /* 0x0000003f2f227c20 */ /* 0x000fe20008400000 */
[----:B------:R-:W-:Y:S01]  /*7350*/  FMNMX3 R31, R29, R12, R217, !PT ;  /* 0x0000000c1d1f7276 */ /* 0x000fe200078000d9 */
[----:B------:R-:W-:Y:S01]  /*7360*/  FMUL R29, R48, UR63 ;  /* 0x0000003f301d7c20 */ /* 0x000fe20008400000 */
[----:B------:R-:W-:Y:S01]  /*7370*/  LOP3.LUT R36, R223, UR62, RZ, 0xfc, !PT ;  /* 0x0000003edf247c12 */ /* 0x000fe2000f8efcff */
[----:B------:R-:W-:Y:S01]  /*7380*/  FMUL R48, R61, UR63 ;  /* 0x0000003f3d307c20 */ /* 0x000fe20008400000 */
[----:B------:R-:W-:-:S02]  /*7390*/  SHF.R.U32.HI R33, RZ, 0xf, R37 ;  /* 0x0000000fff217819 */ /* 0x000fc40000011625 */
[----:B------:R-:W-:Y:S02]  /*73a0*/  FMNMX3 R31, R31, R11, R14, !PT ;  /* 0x0000000b1f1f7276 */ /* 0x000fe4000780000e */
[----:B------:R-:W-:Y:S02]  /*73b0*/  FSEL R27, R27, -INF , P2 ;  /* 0xff8000001b1b7808 */ /* 0x000fe40001000000 */
[----:B------:R-:W-:Y:S02]  /*73c0*/  FSEL R34, R34, -INF , P1 ;  /* 0xff80000022227808 */ /* 0x000fe40000800000 */
[----:B------:R-:W-:Y:S01]  /*73d0*/  ISETP.GE.AND P2, PT, R3, R36, PT ;  /* 0x000000240300720c */ /* 0x000fe20003f46270 */
[----:B------:R-:W-:Y:S01]  /*73e0*/  FMUL R36, R49, UR63 ;  /* 0x0000003f31247c20 */ /* 0x000fe20008400000 */
[----:B------:R-:W-:Y:S01]  /*73f0*/  LOP3.LUT P1, RZ, R33, 0x1, RZ, 0xc0, !PT ;  /* 0x0000000121ff7812 */ /* 0x000fe2000782c0ff */
[----:B------:R-:W-:Y:S01]  /*7400*/  FMUL R49, R62, UR63 ;  /* 0x0000003f3e317c20 */ /* 0x000fe20008400000 */
[----:B------:R-:W-:-:S02]  /*7410*/  SHF.R.U32.HI R33, RZ, 0xe, R37 ;  /* 0x0000000eff217819 */ /* 0x000fc40000011625 */
[----:B------:R-:W-:Y:S02]  /*7420*/  FMNMX3 R31, R31, R215, R212, !PT ;  /* 0x000000d71f1f7276 */ /* 0x000fe400078000d4 */
[----:B------:R-:W-:Y:S02]  /*7430*/  FSEL R29, R29, -INF , P2 ;  /* 0xff8000001d1d7808 */ /* 0x000fe40001000000 */
[----:B------:R-:W-:Y:S02]  /*7440*/  LOP3.LUT P2, RZ, R33, 0x1, RZ, 0xc0, !PT ;  /* 0x0000000121ff7812 */ /* 0x000fe4000784c0ff */
[----:B------:R-:W-:Y:S01]  /*7450*/  FMNMX3 R33, R31, R16, R13, !PT ;  /* 0x000000101f217276 */ /* 0x000fe2000780000d */
[----:B------:R-:W-:Y:S01]  /*7460*/  FMUL R31, R50, UR63 ;  /* 0x0000003f321f7c20 */ /* 0x000fe20008400000 */
[----:B------:R-:W-:Y:S01]  /*7470*/  SHF.R.U32.HI R35, RZ, 0xd, R37 ;  /* 0x0000000dff237819 */ /* 0x000fe20000011625 */
[----:B------:R-:W-:Y:S01]  /*7480*/  FMUL R50, R67, UR63 ;  /* 0x0000003f43327c20 */ /* 0x000fe20008400000 */
[----:B------:R-:W-:-:S02]  /*7490*/  FMNMX3 R33, R33, R15, R18, !PT ;  /* 0x0000000f21217276 */ /* 0x000fc40007800012 */
[----:B------:R-:W-:Y:S02]  /*74a0*/  FSEL R36, R36, -INF , P6 ;  /* 0xff80000024247808 */ /* 0x000fe40003000000 */
[----:B------:R-:W-:Y:S02]  /*74b0*/  LOP3.LUT P6, RZ, R35, 0x1, RZ, 0xc0, !PT ;  /* 0x0000000123ff7812 */ /* 0x000fe400078cc0ff */
[--C-:B------:R-:W-:Y:S02]  /*74c0*/  SHF.R.U32.HI R35, RZ, 0xc, R37.reuse ;  /* 0x0000000cff237819 */ /* 0x100fe40000011625 */
[----:B------:R-:W-:Y:S02]  /*74d0*/  FMNMX3 R33, R33, R213, R214, !PT ;  /* 0x000000d521217276 */ /* 0x000fe400078000d6 */
[----:B------:R-:W-:Y:S02]  /*74e0*/  SHF.R.U32.HI R39, RZ, 0xb, R37 ;  /* 0x0000000bff277819 */ /* 0x000fe40000011625 */
[----:B------:R-:W-:-:S02]  /*74f0*/  FSEL R31, R31, -INF , P5 ;  /* 0xff8000001f1f7808 */ /* 0x000fc40002800000 */
[----:B------:R-:W-:Y:S02]  /*7500*/  LOP3.LUT P5, RZ, R35, 0x1, RZ, 0xc0, !PT ;  /* 0x0000000123ff7812 */ /* 0x000fe400078ac0ff */
[----:B------:R-:W-:Y:S01]  /*7510*/  FMNMX3 R35, R33, R20, R211, !PT ;  /* 0x0000001421237276 */ /* 0x000fe200078000d3 */
[----:B------:R-:W-:Y:S01]  /*7520*/  FMUL R33, R52, UR63 ;  /* 0x0000003f34217c20 */ /* 0x000fe20008400000 */
[----:B------:R-:W-:Y:S01]  /*7530*/  FSEL R38, R38, -INF , P4 ;  /* 0xff80000026267808 */ /* 0x000fe20002000000 */
[----:B------:R-:W-:Y:S01]  /*7540*/  FMUL R52, R66, UR63 ;  /* 0x0000003f42347c20 */ /* 0x000fe20008400000 */
[----:B------:R-:W-:Y:S02]  /*7550*/  LOP3.LUT P4, RZ, R39, 0x1, RZ, 0xc0, !PT ;  /* 0x0000000127ff7812 */ /* 0x000fe4000788c0ff */
[----:B------:R-:W-:Y:S02]  /*7560*/  SHF.R.U32.HI R39, RZ, 0xa, R37 ;  /* 0x0000000aff277819 */ /* 0x000fe40000011625 */
[----:B------:R-:W-:-:S02]  /*7570*/  FMNMX3 R35, R35, R17, R22, !PT ;  /* 0x0000001123237276 */ /* 0x000fc40007800016 */
[----:B------:R-:W-:Y:S02]  /*7580*/  FSEL R33, R33, -INF , !P1 ;  /* 0xff80000021217808 */ /* 0x000fe40004800000 */
[----:B------:R-:W-:Y:S02]  /*7590*/  LOP3.LUT P1, RZ, R39, 0x1, RZ, 0xc0, !PT ;  /* 0x0000000127ff7812 */ /* 0x000fe4000782c0ff */
[----:B------:R-:W-:Y:S01]  /*75a0*/  FMNMX3 R39, R35, R19, R216, !PT ;  /* 0x0000001323277276 */ /* 0x000fe200078000d8 */
[----:B------:R-:W-:Y:S01]  /*75b0*/  FMUL R35, R54, UR63 ;  /* 0x0000003f36237c20 */ /* 0x000fe20008400000 */
[----:B------:R-:W-:Y:S01]  /*75c0*/  SHF.R.U32.HI R41, RZ, 0x9, R37 ;  /* 0x00000009ff297819 */ /* 0x000fe20000011625 */
[----:B------:R-:W-:Y:S01]  /*75d0*/  FMUL R54, R64, UR63 ;  /* 0x0000003f40367c20 */ /* 0x000fe20008400000 */
[----:B------:R-:W-:Y:S02]  /*75e0*/  FMNMX3 R39, R39, R24, R209, !PT ;  /* 0x0000001827277276 */ /* 0x000fe400078000d1 */
[----:B------:R-:W-:-:S02]  /*75f0*/  FSEL R40, R40, -INF , !P2 ;  /* 0xff80000028287808 */ /* 0x000fc40005000000 */
[----:B------:R-:W-:Y:S02]  /*7600*/  LOP3.LUT P2, RZ, R41, 0x1, RZ, 0xc0, !PT ;  /* 0x0000000129ff7812 */ /* 0x000fe4000784c0ff */
[--C-:B------:R-:W-:Y:S02]  /*7610*/  SHF.R.U32.HI R41, RZ, 0x8, R37.reuse ;  /* 0x00000008ff297819 */ /* 0x100fe40000011625 */
[----:B------:R-:W-:Y:S02]  /*7620*/  FMNMX3 R39, R39, R21, R26, !PT ;  /* 0x0000001527277276 */ /* 0x000fe4000780001a */
[----:B------:R-:W-:Y:S02]  /*7630*/  FSEL R35, R35, -INF , !P6 ;  /* 0xff80000023237808 */ /* 0x000fe40007000000 */
[----:B------:R-:W-:Y:S02]  /*7640*/  LOP3.LUT P6, RZ, R41, 0x1, RZ, 0xc0, !PT ;  /* 0x0000000129ff7812 */ /* 0x000fe400078cc0ff */
[----:B------:R-:W-:Y:S01]  /*7650*/  FMNMX3 R41, R39, R207, R218, !PT ;  /* 0x000000cf27297276 */ /* 0x000fe200078000da */
[----:B------:R-:W-:Y:S01]  /*7660*/  FMUL R39, R56, UR63 ;  /* 0x0000003f38277c20 */ /* 0x000fe20008400000 */
[----:B------:R-:W-:-:S02]  /*7670*/  SHF.R.U32.HI R43, RZ, 0x7, R37 ;  /* 0x00000007ff2b7819 */ /* 0x000fc40000011625 */
[----:B------:R-:W-:Y:S02]  /*7680*/  FMNMX3 R41, R41, R28, R23, !PT ;  /* 0x0000001c29297276 */ /* 0x000fe40007800017 */
[----:B------:R-:W-:Y:S02]  /*7690*/  FSEL R42, R42, -INF , !P5 ;  /* 0xff8000002a2a7808 */ /* 0x000fe40006800000 */
[----:B------:R-:W-:Y:S02]  /*76a0*/  LOP3.LUT P5, RZ, R43, 0x1, RZ, 0xc0, !PT ;  /* 0x000000012bff7812 */ /* 0x000fe400078ac0ff */
[----:B------:R-:W-:Y:S02]  /*76b0*/  SHF.R.U32.HI R43, RZ, 0x6, R37 ;  /* 0x00000006ff2b7819 */ /* 0x000fe40000011625 */
[----:B------:R-:W-:Y:S02]  /*76c0*/  FMNMX3 R41, R41, R30, R25, !PT ;  /* 0x0000001e29297276 */ /* 0x000fe40007800019 */
[----:B------:R-:W-:-:S02]  /*76d0*/  SHF.R.U32.HI R45, RZ, 0x5, R37 ;  /* 0x00000005ff2d7819 */ /* 0x000fc40000011625 */
[----:B------:R-:W-:Y:S02]  /*76e0*/  FSEL R39, R39, -INF , !P4 ;  /* 0xff80000027277808 */ /* 0x000fe40006000000 */
[----:B------:R-:W-:Y:S02]  /*76f0*/  LOP3.LUT P4, RZ, R43, 0x1, RZ, 0xc0, !PT ;  /* 0x000000012bff7812 */ /* 0x000fe4000788c0ff */
[----:B------:R-:W-:Y:S01]  /*7700*/  FMNMX3 R43, R41, R32, R27, !PT ;  /* 0x00000020292b7276 */ /* 0x000fe2000780001b */
[----:B------:R-:W-:Y:S01]  /*7710*/  FMUL R41, R58, UR63 ;  /* 0x0000003f3a297c20 */ /* 0x000fe20008400000 */
[----:B------:R-:W-:Y:S02]  /*7720*/  FSEL R44, R44, -INF , !P1 ;  /* 0xff8000002c2c7808 */ /* 0x000fe40004800000 */
[----:B------:R-:W-:Y:S02]  /*7730*/  LOP3.LUT P1, RZ, R45, 0x1, RZ, 0xc0, !PT ;  /* 0x000000012dff7812 */ /* 0x000fe4000782c0ff */
[----:B------:R-:W-:-:S02]  /*7740*/  SHF.R.U32.HI R45, RZ, 0x4, R37 ;  /* 0x00000004ff2d7819 */ /* 0x000fc40000011625 */
[----:B------:R-:W-:Y:S02]  /*7750*/  FMNMX3 R43, R43, R34, R29, !PT ;  /* 0x000000222b2b7276 */ /* 0x000fe4000780001d */
[----:B------:R-:W-:Y:S02]  /*7760*/  FSEL R41, R41, -INF , !P2 ;  /* 0xff80000029297808 */ /* 0x000fe40005000000 */
[----:B------:R-:W-:Y:S02]  /*7770*/  LOP3.LUT P2, RZ, R45, 0x1, RZ, 0xc0, !PT ;  /* 0x000000012dff7812 */ /* 0x000fe4000784c0ff */
[----:B------:R-:W-:Y:S01]  /*7780*/  FMNMX3 R45, R43, R36, R31, !PT ;  /* 0x000000242b2d7276 */ /* 0x000fe2000780001f */
[----:B------:R-:W-:Y:S01]  /*7790*/  FMUL R43, R60, UR63 ;  /* 0x0000003f3c2b7c20 */ /* 0x000fe20008400000 */
[----:B------:R-:W-:Y:S02]  /*77a0*/  SHF.R.U32.HI R47, RZ, 0x3, R37 ;  /* 0x00000003ff2f7819 */ /* 0x000fe40000011625 */
[----:B------:R-:W-:-:S02]  /*77b0*/  FMNMX3 R45, R45, R38, R33, !PT ;  /* 0x000000262d2d7276 */ /* 0x000fc40007800021 */
[----:B------:R-:W-:Y:S02]  /*77c0*/  FSEL R46, R46, -INF , !P6 ;  /* 0xff8000002e2e7808 */ /* 0x000fe40007000000 */
[----:B------:R-:W-:Y:S02]  /*77d0*/  FMNMX3 R45, R45, R40, R35, !PT ;  /* 0x000000282d2d7276 */ /* 0x000fe40007800023 */
[----:B------:R-:W-:Y:S02]  /*77e0*/  LOP3.LUT P6, RZ, R47, 0x1, RZ, 0xc0, !PT ;  /* 0x000000012fff7812 */ /* 0x000fe400078cc0ff */
[--C-:B------:R-:W-:Y:S02]  /*77f0*/  SHF.R.U32.HI R47, RZ, 0x2, R37.reuse ;  /* 0x00000002ff2f7819 */ /* 0x100fe40000011625 */
[----:B------:R-:W-:Y:S02]  /*7800*/  SHF.R.U32.HI R37, RZ, 0x1, R37 ;  /* 0x00000001ff257819 */ /* 0x000fe40000011625 */
[----:B------:R-:W-:-:S02]  /*7810*/  FMNMX3 R45, R45, R42, R39, !PT ;  /* 0x0000002a2d2d7276 */ /* 0x000fc40007800027 */
[----:B------:R-:W-:Y:S02]  /*7820*/  FSEL R48, R48, -INF , !P4 ;  /* 0xff80000030307808 */ /* 0x000fe40006000000 */
[----:B------:R-:W-:Y:S02]  /*7830*/  LOP3.LUT P4, RZ, R37, 0x1, RZ, 0xc0, !PT ;  /* 0x0000000125ff7812 */ /* 0x000fe4000788c0ff */
[----:B------:R-:W-:Y:S02]  /*7840*/  FSEL R43, R43, -INF , !P5 ;  /* 0xff8000002b2b7808 */ /* 0x000fe40006800000 */
[----:B------:R-:W-:Y:S01]  /*7850*/  FMNMX3 R37, R45, R44, R41, !PT ;  /* 0x0000002c2d257276 */ /* 0x000fe20007800029 */
[----:B------:R-:W-:Y:S01]  /*7860*/  FMUL R45, R65, UR63 ;  /* 0x0000003f412d7c20 */ /* 0x000fe20008400000 */
[----:B------:R-:W-:Y:S01]  /*7870*/  LOP3.LUT P5, RZ, R47, 0x1, RZ, 0xc0, !PT ;  /* 0x000000012fff7812 */ /* 0x000fe200078ac0ff */
[----:B------:R-:W-:Y:S01]  /*7880*/  FMUL R47, R63, UR63 ;  /* 0x0000003f3f2f7c20 */ /* 0x000fe20008400000 */
[----:B------:R-:W-:-:S02]  /*7890*/  FSEL R49, R49, -INF , !P1 ;  /* 0xff80000031317808 */ /* 0x000fc40004800000 */
[----:B------:R-:W-:Y:S02]  /*78a0*/  FMNMX3 R37, R37, R46, R43, !PT ;  /* 0x0000002e25257276 */ /* 0x000fe4000780002b */
[----:B------:R-:W-:Y:S02]  /*78b0*/  FSEL R47, R47, -INF , !P2 ;  /* 0xff8000002f2f7808 */ /* 0x000fe40005000000 */
[----:B------:R-:W-:Y:S02]  /*78c0*/  FSEL R54, R54, -INF , !P6 ;  /* 0xff80000036367808 */ /* 0x000fe40007000000 */
[----:B------:R-:W-:Y:S02]  /*78d0*/  FMNMX3 R37, R37, R48, R49, !PT ;  /* 0x0000003025257276 */ /* 0x000fe40007800031 */
[----:B------:R-:W-:Y:S02]  /*78e0*/  FSEL R45, R45, -INF , !P5 ;  /* 0xff8000002d2d7808 */ /* 0x000fe40006800000 */
[----:B------:R-:W-:-:S02]  /*78f0*/  FSEL R52, R52, -INF , !P4 ;  /* 0xff80000034347808 */ /* 0x000fc40006000000 */
[----:B------:R-:W-:Y:S02]  /*7900*/  FMNMX3 R37, R37, R47, R54, !PT ;  /* 0x0000002f25257276 */ /* 0x000fe40007800036 */
[----:B------:R-:W-:Y:S02]  /*7910*/  FSEL R50, R50, -INF , P3 ;  /* 0xff80000032327808 */ /* 0x000fe40001800000 */
[----:B------:R-:W-:-:S04]  /*7920*/  FMNMX3 R37, R37, R45, R52, !PT ;  /* 0x0000002d25257276 */ /* 0x000fc80007800034 */
[----:B------:R-:W-:-:S05]  /*7930*/  FMNMX R51, R50, R37, !PT ;  /* 0x0000002532337209 */ /* 0x000fca0007800000 */
[----:B------:R-:W1:Y:S02]  /*7940*/  SHFL.BFLY PT, R37, R51, 0x10, 0x1f ;  /* 0x0e001f0033257f89 */ /* 0x000e6400000e0000 */
[----:B-1----:R-:W-:-:S05]  /*7950*/  FMNMX3 R37, R51, R37, R206, !PT ;  /* 0x0000002533257276 */ /* 0x002fca00078000ce */
[--C-:B------:R-:W-:Y:S01]  /*7960*/  FADD R4, R4, -R37.reuse ;  /* 0x8000002504047221 */ /* 0x100fe20000000000 */
[--C-:B------:R-:W-:Y:S01]  /*7970*/  FADD R5, R5, -R37.reuse ;  /* 0x8000002505057221 */ /* 0x100fe20000000000 */
[--C-:B------:R-:W-:Y:S01]  /*7980*/  FADD R222, R222, -R37.reuse ;  /* 0x80000025dede7221 */ /* 0x100fe20000000000 */
[--C-:B------:R-:W-:Y:S01]  /*7990*/  FADD R7, R7, -R37.reuse ;  /* 0x8000002507077221 */ /* 0x100fe20000000000 */
[----:B------:R-:W-:Y:S01]  /*79a0*/  FMUL R241, R4, 1.4426950216293334961 ;  /* 0x3fb8aa3b04f17820 */ /* 0x000fe20000400000 */
[----:B------:R-:W-:Y:S01]  /*79b0*/  FMUL R4, R5, 1.4426950216293334961 ;  /* 0x3fb8aa3b05047820 */ /* 0x000fe20000400000 */
[----:B------:R-:W-:Y:S01]  /*79c0*/  FMUL R5, R222, 1.4426950216293334961 ;  /* 0x3fb8aa3bde057820 */ /* 0x000fe20000400000 */
[--C-:B------:R-:W-:Y:S01]  /*79d0*/  FADD R6, R6, -R37.reuse ;  /* 0x8000002506067221 */ /* 0x100fe20000000000 */
[--C-:B------:R-:W-:Y:S01]  /*79e0*/  FADD R18, R18, -R37.reuse ;  /* 0x8000002512127221 */ /* 0x100fe20000000000 */
[----:B------:R-:W-:Y:S01]  /*79f0*/  FMUL R7, R7, 1.4426950216293334961 ;  /* 0x3fb8aa3b07077820 */ /* 0x000fe20000400000 */
[----:B------:R-:W-:Y:S01]  /*7a00*/  MUFU.EX2 R241, R241 ;  /* 0x000000f100f17308 */ /* 0x000fe20000000800 */
[----:B------:R-:W-:Y:S01]  /*7a10*/  FMUL R239, R6, 1.4426950216293334961 ;  /* 0x3fb8aa3b06ef7820 */ /* 0x000fe20000400000 */
[--C-:B------:R-:W-:Y:S01]  /*7a20*/  FADD R221, R221, -R37.reuse ;  /* 0x80000025dddd7221 */ /* 0x100fe20000000000 */
[----:B------:R-:W-:Y:S01]  /*7a30*/  FMUL R18, R18, 1.4426950216293334961 ;  /* 0x3fb8aa3b12127820 */ /* 0x000fe20000400000 */
[--C-:B------:R-:W-:Y:S01]  /*7a40*/  FADD R208, R208, -R37.reuse ;  /* 0x80000025d0d07221 */ /* 0x100fe20000000000 */
[--C-:B------:R-:W-:Y:S01]  /*7a50*/  FADD R8, R8, -R37.reuse ;  /* 0x8000002508087221 */ /* 0x100fe20000000000 */
[----:B------:R-:W-:Y:S01]  /*7a60*/  FMUL R6, R221, 1.4426950216293334961 ;  /* 0x3fb8aa3bdd067820 */ /* 0x000fe20000400000 */
[--C-:B------:R-:W-:Y:S01]  /*7a70*/  FADD R22, R22, -R37.reuse ;  /* 0x8000002516167221 */ /* 0x100fe20000000000 */
[----:B------:R-:W1:Y:S01]  /*7a80*/  MUFU.EX2 R4, R4 ;  /* 0x0000000400047308 */ /* 0x000e620000000800 */
[----:B------:R-:W-:Y:S01]  /*7a90*/  FMUL R208, R208, 1.4426950216293334961 ;  /* 0x3fb8aa3bd0d07820 */ /* 0x000fe20000400000 */
[----:B------:R-:W-:Y:S01]  /*7aa0*/  FMUL R51, R8, 1.4426950216293334961 ;  /* 0x3fb8aa3b08337820 */ /* 0x000fe20000400000 */
[--C-:B------:R-:W-:Y:S01]  /*7ab0*/  FADD R24, R24, -R37.reuse ;  /* 0x8000002518187221 */ /* 0x100fe20000000000 */
[--C-:B------:R-:W-:Y:S01]  /*7ac0*/  FADD R220, R220, -R37.reuse ;  /* 0x80000025dcdc7221 */ /* 0x100fe20000000000 */
[--C-:B------:R-:W-:Y:S01]  /*7ad0*/  FADD R9, R9, -R37.reuse ;  /* 0x8000002509097221 */ /* 0x100fe20000000000 */
[--C-:B------:R-:W-:Y:S01]  /*7ae0*/  FADD R10, R10, -R37.reuse ;  /* 0x800000250a0a7221 */ /* 0x100fe20000000000 */
[----:B------:R-:W-:Y:S01]  /*7af0*/  FMUL R24, R24, 1.4426950216293334961 ;  /* 0x3fb8aa3b18187820 */ /* 0x000fe20000400000 */
[----:B------:R-:W3:Y:S01]  /*7b00*/  MUFU.EX2 R5, R5 ;  /* 0x0000000500057308 */ /* 0x000ee20000000800 */
[----:B------:R-:W-:Y:S01]  /*7b10*/  FMUL R8, R220, 1.4426950216293334961 ;  /* 0x3fb8aa3bdc087820 */ /* 0x000fe20000400000 */
[----:B------:R-:W-:Y:S01]  /*7b20*/  FMUL R237, R9, 1.4426950216293334961 ;  /* 0x3fb8aa3b09ed7820 */ /* 0x000fe20000400000 */
[----:B------:R-:W-:Y:S01]  /*7b30*/  FMUL R236, R10, 1.4426950216293334961 ;  /* 0x3fb8aa3b0aec7820 */ /* 0x000fe20000400000 */
[--C-:B------:R-:W-:Y:S01]  /*7b40*/  FADD R219, R219, -R37.reuse ;  /* 0x80000025dbdb7221 */ /* 0x100fe20000000000 */
[--C-:B------:R-:W-:Y:S01]  /*7b50*/  FADD R210, R210, -R37.reuse ;  /* 0x80000025d2d27221 */ /* 0x100fe20000000000 */
[--C-:B------:R-:W-:Y:S01]  /*7b60*/  FADD R12, R12, -R37.reuse ;  /* 0x800000250c0c7221 */ /* 0x100fe20000000000 */
[--C-:B------:R-:W-:Y:S01]  /*7b70*/  FADD R217, R217, -R37.reuse ;  /* 0x80000025d9d97221 */ /* 0x100fe20000000000 */
[----:B------:R-:W4:Y:S01]  /*7b80*/  MUFU.EX2 R240, R7 ;  /* 0x0000000700f07308 */ /* 0x000f220000000800 */
[----:B------:R-:W-:Y:S01]  /*7b90*/  FMUL R9, R219, 1.4426950216293334961 ;  /* 0x3fb8aa3bdb097820 */ /* 0x000fe20000400000 */
[----:B------:R-:W-:Y:S01]  /*7ba0*/  FMUL R210, R210, 1.4426950216293334961 ;  /* 0x3fb8aa3bd2d27820 */ /* 0x000fe20000400000 */
[----:B------:R-:W-:Y:S01]  /*7bb0*/  FMUL R10, R12, 1.4426950216293334961 ;  /* 0x3fb8aa3b0c0a7820 */ /* 0x000fe20000400000 */
[--C-:B------:R-:W-:Y:S01]  /*7bc0*/  FADD R12, R11, -R37.reuse ;  /* 0x800000250b0c7221 */ /* 0x100fe20000000000 */
[----:B------:R-:W-:Y:S01]  /*7bd0*/  FMUL R217, R217, 1.4426950216293334961 ;  /* 0x3fb8aa3bd9d97820 */ /* 0x000fe20000400000 */
[--C-:B------:R-:W-:Y:S01]  /*7be0*/  FADD R14, R14, -R37.reuse ;  /* 0x800000250e0e7221 */ /* 0x100fe20000000000 */
[--C-:B------:R-:W-:Y:S01]  /*7bf0*/  FADD R21, R21, -R37.reuse ;  /* 0x8000002515157221 */ /* 0x100fe20000000000 */
[----:B------:R5:W-:Y:S01]  /*7c00*/  MUFU.EX2 R230, R18 ;  /* 0x0000001200e67308 */ /* 0x000be20000000800 */
[----:B------:R-:W-:Y:S01]  /*7c10*/  FMUL R234, R12, 1.4426950216293334961 ;  /* 0x3fb8aa3b0cea7820 */ /* 0x000fe20000400000 */
[--C-:B------:R-:W-:Y:S01]  /*7c20*/  FADD R26, R26, -R37.reuse ;  /* 0x800000251a1a7221 */ /* 0x100fe20000000000 */
[----:B------:R-:W-:Y:S01]  /*7c30*/  FMUL R233, R14, 1.4426950216293334961 ;  /* 0x3fb8aa3b0ee97820 */ /* 0x000fe20000400000 */
[--C-:B------:R-:W-:Y:S01]  /*7c40*/  FADD R215, R215, -R37.reuse ;  /* 0x80000025d7d77221 */ /* 0x100fe20000000000 */
[----:B------:R-:W-:Y:S01]  /*7c50*/  FMUL R225, R21, 1.4426950216293334961 ;  /* 0x3fb8aa3b15e17820 */ /* 0x000fe20000400000 */
[----:B------:R-:W-:Y:S01]  /*7c60*/  FMUL R21, R26, 1.4426950216293334961 ;  /* 0x3fb8aa3b1a157820 */ /* 0x000fe20000400000 */
[--C-:B------:R-:W-:Y:S01]  /*7c70*/  FADD R25, R25, -R37.reuse ;  /* 0x8000002519197221 */ /* 0x100fe20000000000 */
[----:B------:R-:W0:Y:S01]  /*7c80*/  MUFU.EX2 R239, R239 ;  /* 0x000000ef00ef7308 */ /* 0x000e220000000800 */
[--C-:B-----5:R-:W-:Y:S01]  /*7c90*/  FADD R18, R17, -R37.reuse ;  /* 0x8000002511127221 */ /* 0x120fe20000000000 */
[----:B------:R-:W-:Y:S01]  /*7ca0*/  FMUL R12, R215, 1.4426950216293334961 ;  /* 0x3fb8aa3bd70c7820 */ /* 0x000fe20000400000 */
[--C-:B------:R-:W-:Y:S01]  /*7cb0*/  FADD R212, R212, -R37.reuse ;  /* 0x80000025d4d47221 */ /* 0x100fe20000000000 */
[--C-:B------:R-:W-:Y:S01]  /*7cc0*/  FADD R16, R16, -R37.reuse ;  /* 0x8000002510107221 */ /* 0x100fe20000000000 */
[----:B------:R-:W-:Y:S01]  /*7cd0*/  FMUL R228, R18, 1.4426950216293334961 ;  /* 0x3fb8aa3b12e47820 */ /* 0x000fe20000400000 */
[----:B------:R-:W-:Y:S01]  /*7ce0*/  FMUL R18, R22, 1.4426950216293334961 ;  /* 0x3fb8aa3b16127820 */ /* 0x000fe20000400000 */
[----:B-1----:R-:W-:Y:S01]  /*7cf0*/  FADD R22, R241, R4 ;  /* 0x00000004f1167221 */ /* 0x002fe20000000000 */
[----:B------:R-:W1:Y:S01]  /*7d00*/  MUFU.EX2 R6, R6 ;  /* 0x0000000600067308 */ /* 0x000e620000000800 */
[----:B------:R-:W-:Y:S01]  /*7d10*/  FMUL R212, R212, 1.4426950216293334961 ;  /* 0x3fb8aa3bd4d47820 */ /* 0x000fe20000400000 */
[--C-:B------:R-:W-:Y:S01]  /*7d20*/  FADD R14, R13, -R37.reuse ;  /* 0x800000250d0e7221 */ /* 0x100fe20000000000 */
[----:B------:R-:W-:Y:S01]  /*7d30*/  FMUL R16, R16, 1.4426950216293334961 ;  /* 0x3fb8aa3b10107820 */ /* 0x000fe20000400000 */
[--C-:B------:R-:W-:Y:S01]  /*7d40*/  FADD R15, R15, -R37.reuse ;  /* 0x800000250f0f7221 */ /* 0x100fe20000000000 */
[--C-:B------:R-:W-:Y:S01]  /*7d50*/  FADD R27, R27, -R37.reuse ;  /* 0x800000251b1b7221 */ /* 0x100fe20000000000 */
[----:B------:R-:W-:Y:S01]  /*7d60*/  FMUL R14, R14, 1.4426950216293334961 ;  /* 0x3fb8aa3b0e0e7820 */ /* 0x000fe20000400000 */
[--C-:B------:R-:W-:Y:S01]  /*7d70*/  FADD R213, R213, -R37.reuse ;  /* 0x80000025d5d57221 */ /* 0x100fe20000000000 */
[----:B------:R-:W5:Y:S01]  /*7d80*/  MUFU.EX2 R238, R208 ;  /* 0x000000d000ee7308 */ /* 0x000f620000000800 */
[----:B------:R-:W-:Y:S01]  /*7d90*/  FMUL R231, R15, 1.4426950216293334961 ;  /* 0x3fb8aa3b0fe77820 */ /* 0x000fe20000400000 */
[--C-:B------:R-:W-:Y:S01]  /*7da0*/  FADD R214, R214, -R37.reuse ;  /* 0x80000025d6d67221 */ /* 0x100fe20000000000 */
[----:B------:R-:W-:Y:S01]  /*7db0*/  FMUL R15, R213, 1.4426950216293334961 ;  /* 0x3fb8aa3bd50f7820 */ /* 0x000fe20000400000 */
[--C-:B------:R-:W-:Y:S01]  /*7dc0*/  FADD R28, R28, -R37.reuse ;  /* 0x800000251c1c7221 */ /* 0x100fe20000000000 */
[--C-:B------:R-:W-:Y:S01]  /*7dd0*/  FADD R20, R20, -R37.reuse ;  /* 0x8000002514147221 */ /* 0x100fe20000000000 */
[--C-:B------:R-:W-:Y:S01]  /*7de0*/  FADD R211, R211, -R37.reuse ;  /* 0x80000025d3d37221 */ /* 0x100fe20000000000 */
[--C-:B------:R-:W-:Y:S01]  /*7df0*/  FADD R29, R29, -R37.reuse ;  /* 0x800000251d1d7221 */ /* 0x100fe20000000000 */
[----:B------:R3:W0:Y:S01]  /*7e00*/  MUFU.EX2 R7, R51 ;  /* 0x0000003300077308 */ /* 0x0006220000000800 */
[----:B------:R-:W-:Y:S01]  /*7e10*/  FMUL R28, R28, 1.4426950216293334961 ;  /* 0x3fb8aa3b1c1c7820 */ /* 0x000fe20000400000 */
[----:B------:R-:W-:Y:S01]  /*7e20*/  FMUL R20, R20, 1.4426950216293334961 ;  /* 0x3fb8aa3b14147820 */ /* 0x000fe20000400000 */
[----:B------:R-:W-:Y:S01]  /*7e30*/  FMUL R211, R211, 1.4426950216293334961 ;  /* 0x3fb8aa3bd3d37820 */ /* 0x000fe20000400000 */
[--C-:B------:R-:W-:Y:S01]  /*7e40*/  FADD R19, R19, -R37.reuse ;  /* 0x8000002513137221 */ /* 0x100fe20000000000 */
[--C-:B------:R-:W-:Y:S01]  /*7e50*/  FADD R216, R216, -R37.reuse ;  /* 0x80000025d8d87221 */ /* 0x100fe20000000000 */
[--C-:B------:R-:W-:Y:S01]  /*7e60*/  FADD R209, R209, -R37.reuse ;  /* 0x80000025d1d17221 */ /* 0x100fe20000000000 */
[--C-:B------:R-:W-:Y:S01]  /*7e70*/  FADD R30, R30, -R37.reuse ;  /* 0x800000251e1e7221 */ /* 0x100fe20000000000 */
[----:B------:R4:W-:Y:S01]  /*7e80*/  MUFU.EX2 R226, R24 ;  /* 0x0000001800e27308 */ /* 0x0009e20000000800 */
[----:B---3--:R-:W-:Y:S01]  /*7e90*/  FADD R51, R5, R22 ;  /* 0x0000001605337221 */ /* 0x008fe20000000000 */
[----:B------:R-:W-:Y:S01]  /*7ea0*/  FMUL R227, R19, 1.4426950216293334961 ;  /* 0x3fb8aa3b13e37820 */ /* 0x000fe20000400000 */
[----:B------:R-:W-:Y:S01]  /*7eb0*/  FMUL R19, R216, 1.4426950216293334961 ;  /* 0x3fb8aa3bd8137820 */ /* 0x000fe20000400000 */
[----:B------:R-:W-:Y:S01]  /*7ec0*/  FMUL R30, R30, 1.4426950216293334961 ;  /* 0x3fb8aa3b1e1e7820 */ /* 0x000fe20000400000 */
[--C-:B------:R-:W-:Y:S01]  /*7ed0*/  FADD R207, R207, -R37.reuse ;  /* 0x80000025cfcf7221 */ /* 0x100fe20000000000 */
[--C-:B------:R-:W-:Y:S01]  /*7ee0*/  FADD R218, R218, -R37.reuse ;  /* 0x80000025dada7221 */ /* 0x100fe20000000000 */
[----:B------:R-:W-:Y:S01]  /*7ef0*/  FADD R31, R31, -R37 ;  /* 0x800000251f1f7221 */ /* 0x000fe20000000000 */
[----:B------:R-:W3:Y:S01]  /*7f00*/  MUFU.EX2 R8, R8 ;  /* 0x0000000800087308 */ /* 0x000ee20000000800 */
[----:B----4-:R-:W-:Y:S01]  /*7f10*/  FADD R24, R240, R51 ;  /* 0x00000033f0187221 */ /* 0x010fe20000000000 */
[----:B------:R-:W-:Y:S01]  /*7f20*/  FMUL R207, R207, 1.4426950216293334961 ;  /* 0x3fb8aa3bcfcf7820 */ /* 0x000fe20000400000 */
[----:B------:R-:W-:Y:S01]  /*7f30*/  FMUL R22, R218, 1.4426950216293334961 ;  /* 0x3fb8aa3bda167820 */ /* 0x000fe20000400000 */
[--C-:B------:R-:W-:Y:S01]  /*7f40*/  FADD R23, R23, -R37.reuse ;  /* 0x8000002517177221 */ /* 0x100fe20000000000 */
[----:B0-----:R-:W-:Y:S01]  /*7f50*/  FADD R51, R239, R24 ;  /* 0x00000018ef337221 */ /* 0x001fe20000000000 */
[--C-:B------:R-:W-:Y:S01]  /*7f60*/  FADD R32, R32, -R37.reuse ;  /* 0x8000002520207221 */ /* 0x100fe20000000000 */
[----:B------:R-:W-:Y:S01]  /*7f70*/  FADD R34, R34, -R37 ;  /* 0x8000002522227221 */ /* 0x000fe20000000000 */
[----:B------:R-:W0:Y:S01]  /*7f80*/  MUFU.EX2 R237, R237 ;  /* 0x000000ed00ed7308 */ /* 0x000e220000000800 */
[----:B-1----:R-:W-:Y:S01]  /*7f90*/  FADD R51, R6, R51 ;  /* 0x0000003306337221 */ /* 0x002fe20000000000 */
[----:B------:R-:W-:Y:S01]  /*7fa0*/  FMUL R23, R23, 1.4426950216293334961 ;  /* 0x3fb8aa3b17177820 */ /* 0x000fe20000400000 */
[----:B------:R-:W-:Y:S01]  /*7fb0*/  FMUL R32, R32, 1.4426950216293334961 ;  /* 0x3fb8aa3b20207820 */ /* 0x000fe20000400000 */
[----:B------:R-:W-:Y:S01]  /*7fc0*/  FMUL R34, R34, 1.4426950216293334961 ;  /* 0x3fb8aa3b22227820 */ /* 0x000fe20000400000 */
[----:B-----5:R-:W-:Y:S01]  /*7fd0*/  FADD R24, R238, R51 ;  /* 0x00000033ee187221 */ /* 0x020fe20000000000 */
[--C-:B------:R-:W-:Y:S01]  /*7fe0*/  FADD R33, R33, -R37.reuse ;  /* 0x8000002521217221 */ /* 0x100fe20000000000 */
[--C-:B------:R-:W-:Y:S01]  /*7ff0*/  FADD R36, R36, -R37.reuse ;  /* 0x8000002524247221 */ /* 0x100fe20000000000 */
[----:B------:R-:W1:Y:S01]  /*8000*/  MUFU.EX2 R236, R236 ;  /* 0x000000ec00ec7308 */ /* 0x000e620000000800 */
[----:B------:R-:W-:Y:S01]  /*8010*/  FADD R51, R7, R24 ;  /* 0x0000001807337221 */ /* 0x000fe20000000000 */
[--C-:B------:R-:W-:Y:S01]  /*8020*/  FADD R38, R38, -R37.reuse ;  /* 0x8000002526267221 */ /* 0x100fe20000000000 */
[----:B------:R-:W-:Y:S01]  /*8030*/  FMUL R36, R36, 1.4426950216293334961 ;  /* 0x3fb8aa3b24247820 */ /* 0x000fe20000400000 */
[----:B------:R-:W-:Y:S01]  /*8040*/  FADD R40, R40, -R37 ;  /* 0x8000002528287221 */ /* 0x000fe20000000000 */
[----:B---3--:R-:W-:Y:S01]  /*8050*/  FADD R24, R8, R51 ;  /* 0x0000003308187221 */ /* 0x008fe20000000000 */
[----:B------:R-:W-:Y:S01]  /*8060*/  FMUL R38, R38, 1.4426950216293334961 ;  /* 0x3fb8aa3b26267820 */ /* 0x000fe20000400000 */
[--C-:B------:R-:W-:Y:S01]  /*8070*/  FADD R35, R35, -R37.reuse ;  /* 0x8000002523237221 */ /* 0x100fe20000000000 */
[----:B------:R-:W3:Y:S01]  /*8080*/  MUFU.EX2 R9, R9 ;  /* 0x0000000900097308 */ /* 0x000ee20000000800 */
[----:B0-----:R-:W-:Y:S01]  /*8090*/  FADD R51, R237, R24 ;  /* 0x00000018ed337221 */ /* 0x001fe20000000000 */
[----:B------:R-:W-:Y:S01]  /*80a0*/  FMUL R40, R40, 1.4426950216293334961 ;  /* 0x3fb8aa3b28287820 */ /* 0x000fe20000400000 */
[--C-:B------:R-:W-:Y:S01]  /*80b0*/  FADD R42, R42, -R37.reuse ;  /* 0x800000252a2a7221 */ /* 0x100fe20000000000 */
[--C-:B------:R-:W-:Y:S01]  /*80c0*/  FADD R39, R39, -R37.reuse ;  /* 0x8000002527277221 */ /* 0x100fe20000000000 */
[--C-:B------:R-:W-:Y:S01]  /*80d0*/  FADD R44, R44, -R37.reuse ;  /* 0x800000252c2c7221 */ /* 0x100fe20000000000 */
[----:B------:R-:W-:Y:S01]  /*80e0*/  FADD R41, R41, -R37 ;  /* 0x8000002529297221 */ /* 0x000fe20000000000 */
[----:B------:R-:W-:Y:S01]  /*80f0*/  FMUL R42, R42, 1.4426950216293334961 ;  /* 0x3fb8aa3b2a2a7820 */ /* 0x000fe20000400000 */
[----:B------:R-:W0:Y:S01]  /*8100*/  MUFU.EX2 R235, R210 ;  /* 0x000000d200eb7308 */ /* 0x000e220000000800 */
[----:B-1----:R-:W-:Y:S01]  /*8110*/  FADD R24, R236, R51 ;  /* 0x00000033ec187221 */ /* 0x002fe20000000000 */
[----:B------:R-:W-:Y:S01]  /*8120*/  FMUL R44, R44, 1.4426950216293334961 ;  /* 0x3fb8aa3b2c2c7820 */ /* 0x000fe20000400000 */
[--C-:B------:R-:W-:Y:S01]  /*8130*/  FADD R46, R46, -R37.reuse ;  /* 0x800000252e2e7221 */ /* 0x100fe20000000000 */
[--C-:B------:R-:W-:Y:S01]  /*8140*/  FADD R43, R43, -R37.reuse ;  /* 0x800000252b2b7221 */ /* 0x100fe20000000000 */
[--C-:B------:R-:W-:Y:S01]  /*8150*/  FADD R48, R48, -R37.reuse ;  /* 0x8000002530307221 */ /* 0x100fe20000000000 */
[--C-:B------:R-:W-:Y:S01]  /*8160*/  FADD R49, R49, -R37.reuse ;  /* 0x8000002531317221 */ /* 0x100fe20000000000 */
[----:B------:R-:W-:Y:S01]  /*8170*/  FMUL R46, R46, 1.4426950216293334961 ;  /* 0x3fb8aa3b2e2e7820 */ /* 0x000fe20000400000 */
[----:B------:R-:W1:Y:S01]  /*8180*/  MUFU.EX2 R10, R10 ;  /* 0x0000000a000a7308 */ /* 0x000e620000000800 */
[----:B---3--:R-:W-:Y:S01]  /*8190*/  FADD R26, R9, R24 ;  /* 0x00000018091a7221 */ /* 0x008fe20000000000 */
[----:B------:R-:W-:Y:S01]  /*81a0*/  FMUL R24, R25, 1.4426950216293334961 ;  /* 0x3fb8aa3b19187820 */ /* 0x000fe20000400000 */
[----:B------:R-:W-:Y:S01]  /*81b0*/  FMUL R48, R48, 1.4426950216293334961 ;  /* 0x3fb8aa3b30307820 */ /* 0x000fe20000400000 */
[--C-:B------:R-:W-:Y:S01]  /*81c0*/  FADD R47, R47, -R37.reuse ;  /* 0x800000252f2f7221 */ /* 0x100fe20000000000 */
[--C-:B------:R-:W-:Y:S01]  /*81d0*/  FADD R54, R54, -R37.reuse ;  /* 0x8000002536367221 */ /* 0x100fe20000000000 */
[--C-:B------:R-:W-:Y:S01]  /*81e0*/  FADD R45, R45, -R37.reuse ;  /* 0x800000252d2d7221 */ /* 0x100fe20000000000 */
[--C-:B------:R-:W-:Y:S01]  /*81f0*/  FADD R52, R52, -R37.reuse ;  /* 0x8000002534347221 */ /* 0x100fe20000000000 */
[----:B------:R-:W3:Y:S01]  /*8200*/  MUFU.EX2 R11, R217 ;  /* 0x000000d9000b7308 */ /* 0x000ee20000000800 */
[----:B0-----:R-:W-:Y:S01]  /*8210*/  FADD R25, R235, R26 ;  /* 0x0000001aeb197221 */ /* 0x001fe20000000000 */
[----:B------:R-:W-:Y:S01]  /*8220*/  FMUL R47, R47, 1.4426950216293334961 ;  /* 0x3fb8aa3b2f2f7820 */ /* 0x000fe20000400000 */
[----:B------:R-:W-:Y:S01]  /*8230*/  FMUL R45, R45, 1.4426950216293334961 ;  /* 0x3fb8aa3b2d2d7820 */ /* 0x000fe20000400000 */
[----:B------:R-:W-:-:S04]  /*8240*/  FADD R50, R50, -R37 ;  /* 0x8000002532327221 */ /* 0x000fc80000000000 */
[----:B------:R-:W0:Y:S01]  /*8250*/  MUFU.EX2 R234, R234 ;  /* 0x000000ea00ea7308 */ /* 0x000e220000000800 */
[----:B-1----:R-:W-:Y:S01]  /*8260*/  FADD R26, R10, R25 ;  /* 0x000000190a1a7221 */ /* 0x002fe20000000000 */
[----:B------:R-:W-:-:S06]  /*8270*/  FMUL R50, R50, 1.4426950216293334961 ;  /* 0x3fb8aa3b32327820 */ /* 0x000fcc0000400000 */
[----:B------:R-:W1:Y:S01]  /*8280*/  MUFU.EX2 R233, R233 ;  /* 0x000000e900e97308 */ /* 0x000e620000000800 */
[----:B---3--:R-:W-:-:S07]  /*8290*/  FADD R25, R11, R26 ;  /* 0x0000001a0b197221 */ /* 0x008fce0000000000 */
[----:B------:R-:W3:Y:S01]  /*82a0*/  MUFU.EX2 R12, R12 ;  /* 0x0000000c000c7308 */ /* 0x000ee20000000800 */
[----:B0-----:R-:W-:Y:S01]  /*82b0*/  FADD R26, R234, R25 ;  /* 0x00000019ea1a7221 */ /* 0x001fe20000000000 */
[----:B------:R-:W-:-:S06]  /*82c0*/  FMUL R25, R27, 1.4426950216293334961 ;  /* 0x3fb8aa3b1b197820 */ /* 0x000fcc0000400000 */
[----:B------:R-:W0:Y:S01]  /*82d0*/  MUFU.EX2 R232, R212 ;  /* 0x000000d400e87308 */ /* 0x000e220000000800 */
[----:B-1----:R-:W-:-:S07]  /*82e0*/  FADD R27, R233, R26 ;  /* 0x0000001ae91b7221 */ /* 0x002fce0000000000 */
[----:B------:R1:W4:Y:S01]  /*82f0*/  MUFU.EX2 R13, R16 ;  /* 0x00000010000d7308 */ /* 0x0003220000000800 */
[----:B---3--:R-:W-:-:S07]  /*8300*/  FADD R27, R12, R27 ;  /* 0x0000001b0c1b7221 */ /* 0x008fce0000000000 */
[----:B------:R-:W3:Y:S01]  /*8310*/  MUFU.EX2 R14, R14 ;  /* 0x0000000e000e7308 */ /* 0x000ee20000000800 */
[----:B0-----:R-:W-:Y:S01]  /*8320*/  FADD R26, R232, R27 ;  /* 0x0000001be81a7221 */ /* 0x001fe20000000000 */
[----:B-1----:R-:W-:-:S06]  /*8330*/  FMUL R16, R214, 1.4426950216293334961 ;  /* 0x3fb8aa3bd6107820 */ /* 0x002fcc0000400000 */
[----:B------:R-:W0:Y:S01]  /*8340*/  MUFU.EX2 R231, R231 ;  /* 0x000000e700e77308 */ /* 0x000e220000000800 */
[----:B----4-:R-:W-:Y:S01]  /*8350*/  FADD R27, R13, R26 ;  /* 0x0000001a0d1b7221 */ /* 0x010fe20000000000 */
[----:B------:R-:W-:-:S06]  /*8360*/  FMUL R26, R29, 1.4426950216293334961 ;  /* 0x3fb8aa3b1d1a7820 */ /* 0x000fcc0000400000 */
[----:B------:R-:W1:Y:S08]  /*8370*/  MUFU.EX2 R15, R15 ;  /* 0x0000000f000f7308 */ /* 0x000e700000000800 */
[----:B------:R-:W4:Y:S08]  /*8380*/  MUFU.EX2 R16, R16 ;  /* 0x0000001000107308 */ /* 0x000f300000000800 */
[----:B------:R3:W-:Y:S08]  /*8390*/  MUFU.EX2 R223, R28 ;  /* 0x0000001c00df7308 */ /* 0x0007f00000000800 */
[----:B------:R5:W2:Y:S01]  /*83a0*/  MUFU.EX2 R229, R20 ;  /* 0x0000001400e57308 */ /* 0x000aa20000000800 */
[----:B---3--:R-:W-:-:S04]  /*83b0*/  FADD R28, R14, R27 ;  /* 0x0000001b0e1c7221 */ /* 0x008fc80000000000 */
[----:B0-----:R-:W-:-:S03]  /*83c0*/  FADD R27, R231, R28 ;  /* 0x0000001ce71b7221 */ /* 0x001fc60000000000 */
[----:B------:R-:W0:Y:S01]  /*83d0*/  MUFU.EX2 R17, R211 ;  /* 0x000000d300117308 */ /* 0x000e220000000800 */
[----:B------:R-:W-:Y:S01]  /*83e0*/  FADD R28, R230, R27 ;  /* 0x0000001be61c7221 */ /* 0x000fe20000000000 */
[----:B-----5:R-:W-:Y:S01]  /*83f0*/  FMUL R20, R209, 1.4426950216293334961 ;  /* 0x3fb8aa3bd1147820 */ /* 0x020fe20000400000 */
[----:B------:R-:W-:Y:S02]  /*8400*/  FMUL R27, R31, 1.4426950216293334961 ;  /* 0x3fb8aa3b1f1b7820 */ /* 0x000fe40000400000 */
[----:B-1----:R-:W-:-:S03]  /*8410*/  FADD R29, R15, R28 ;  /* 0x0000001c0f1d7221 */ /* 0x002fc60000000000 */
[----:B------:R-:W1:Y:S01]  /*8420*/  MUFU.EX2 R228, R228 ;  /* 0x000000e400e47308 */ /* 0x000e620000000800 */
[----:B----4-:R-:W-:-:S04]  /*8430*/  FADD R28, R16, R29 ;  /* 0x0000001d101c7221 */ /* 0x010fc80000000000 */
[----:B--2---:R-:W-:-:S03]  /*8440*/  FADD R28, R229, R28 ;  /* 0x0000001ce51c7221 */ /* 0x004fc60000000000 */
[----:B------:R-:W2:Y:S01]  /*8450*/  MUFU.EX2 R18, R18 ;  /* 0x0000001200127308 */ /* 0x000ea20000000800 */
[----:B0-----:R-:W-:Y:S01]  /*8460*/  FADD R29, R17, R28 ;  /* 0x0000001c111d7221 */ /* 0x001fe20000000000 */
[----:B------:R-:W-:-:S06]  /*8470*/  FMUL R28, R33, 1.4426950216293334961 ;  /* 0x3fb8aa3b211c7820 */ /* 0x000fcc0000400000 */
[----:B------:R-:W0:Y:S01]  /*8480*/  MUFU.EX2 R227, R227 ;  /* 0x000000e300e37308 */ /* 0x000e220000000800 */
[----:B-1----:R-:W-:-:S07]  /*8490*/  FADD R29, R228, R29 ;  /* 0x0000001de41d7221 */ /* 0x002fce0000000000 */
[----:B------:R-:W1:Y:S08]  /*84a0*/  MUFU.EX2 R19, R19 ;  /* 0x0000001300137308 */ /* 0x000e700000000800 */
[----:B------:R-:W3:Y:S08]  /*84b0*/  MUFU.EX2 R20, R20 ;  /* 0x0000001400147308 */ /* 0x000ef00000000800 */
[----:B------:R2:W-:Y:S08]  /*84c0*/  MUFU.EX2 R222, R30 ;  /* 0x0000001e00de7308 */ /* 0x0005f00000000800 */
[----:B------:R-:W4:Y:S01]  /*84d0*/  MUFU.EX2 R225, R225 ;  /* 0x000000e100e17308 */ /* 0x000f220000000800 */
[----:B--2---:R-:W-:-:S04]  /*84e0*/  FADD R30, R18, R29 ;  /* 0x0000001d121e7221 */ /* 0x004fc80000000000 */
[----:B0-----:R-:W-:-:S03]  /*84f0*/  FADD R30, R227, R30 ;  /* 0x0000001ee31e7221 */ /* 0x001fc60000000000 */
[----:B------:R-:W0:Y:S01]  /*8500*/  MUFU.EX2 R21, R21 ;  /* 0x0000001500157308 */ /* 0x000e220000000800 */
[----:B-1----:R-:W-:-:S04]  /*8510*/  FADD R29, R19, R30 ;  /* 0x0000001e131d7221 */ /* 0x002fc80000000000 */
[----:B------:R-:W-:Y:S01]  /*8520*/  FADD R31, R226, R29 ;  /* 0x0000001de21f7221 */ /* 0x000fe20000000000 */
[----:B------:R-:W-:Y:S02]  /*8530*/  FMUL R29, R35, 1.4426950216293334961 ;  /* 0x3fb8aa3b231d7820 */ /* 0x000fe40000400000 */
[----:B------:R-:W1:Y:S01]  /*8540*/  MUFU.EX2 R224, R207 ;  /* 0x000000cf00e07308 */ /* 0x000e620000000800 */
[----:B---3--:R-:W-:-:S04]  /*8550*/  FADD R30, R20, R31 ;  /* 0x0000001f141e7221 */ /* 0x008fc80000000000 */
[----:B----4-:R-:W-:-:S03]  /*8560*/  FADD R30, R225, R30 ;  /* 0x0000001ee11e7221 */ /* 0x010fc60000000000 */
[----:B------:R-:W2:Y:S01]  /*8570*/  MUFU.EX2 R22, R22 ;  /* 0x0000001600167308 */ /* 0x000ea20000000800 */
[----:B0-----:R-:W-:Y:S01]  /*8580*/  FADD R31, R21, R30 ;  /* 0x0000001e151f7221 */ /* 0x001fe20000000000 */
[----:B------:R-:W-:-:S06]  /*8590*/  FMUL R30, R39, 1.4426950216293334961 ;  /* 0x3fb8aa3b271e7820 */ /* 0x000fcc0000400000 */
[----:B------:R-:W0:Y:S01]  /*85a0*/  MUFU.EX2 R23, R23 ;  /* 0x0000001700177308 */ /* 0x000e220000000800 */
[----:B-1----:R-:W-:-:S07]  /*85b0*/  FADD R31, R224, R31 ;  /* 0x0000001fe01f7221 */ /* 0x002fce0000000000 */
[----:B------:R-:W1:Y:S08]  /*85c0*/  MUFU.EX2 R24, R24 ;  /* 0x0000001800187308 */ /* 0x000e700000000800 */
[----:B------:R2:W3:Y:S08]  /*85d0*/  MUFU.EX2 R221, R32 ;  /* 0x0000002000dd7308 */ /* 0x0004f00000000800 */
[----:B------:R-:W4:Y:S01]  /*85e0*/  MUFU.EX2 R25, R25 ;  /* 0x0000001900197308 */ /* 0x000f220000000800 */
[----:B--2---:R-:W-:-:S04]  /*85f0*/  FADD R32, R22, R31 ;  /* 0x0000001f16207221 */ /* 0x004fc80000000000 */
[----:B------:R-:W-:-:S03]  /*8600*/  FADD R32, R223, R32 ;  /* 0x00000020df207221 */ /* 0x000fc60000000000 */
[----:B------:R-:W2:Y:S01]  /*8610*/  MUFU.EX2 R220, R34 ;  /* 0x0000002200dc7308 */ /* 0x000ea20000000800 */
[----:B0-----:R-:W-:-:S04]  /*8620*/  FADD R31, R23, R32 ;  /* 0x00000020171f7221 */ /* 0x001fc80000000000 */
[----:B------:R-:W-:Y:S01]  /*8630*/  FADD R33, R222, R31 ;  /* 0x0000001fde217221 */ /* 0x000fe20000000000 */
[----:B------:R-:W-:Y:S01]  /*8640*/  FMUL R31, R41, 1.4426950216293334961 ;  /* 0x3fb8aa3b291f7820 */ /* 0x000fe20000400000 */
[----:B------:R-:W-:Y:S01]  /*8650*/  MOV R41, UR27 ;  /* 0x0000001b00297c02 */ /* 0x000fe20008000f00 */
[----:B------:R-:W0:Y:S01]  /*8660*/  MUFU.EX2 R26, R26 ;  /* 0x0000001a001a7308 */ /* 0x000e220000000800 */
[----:B-1----:R-:W-:-:S04]  /*8670*/  FADD R32, R24, R33 ;  /* 0x0000002118207221 */ /* 0x002fc80000000000 */
[----:B---3--:R-:W-:-:S03]  /*8680*/  FADD R32, R221, R32 ;  /* 0x00000020dd207221 */ /* 0x008fc60000000000 */
[----:B------:R-:W1:Y:S01]  /*8690*/  MUFU.EX2 R219, R36 ;  /* 0x0000002400db7308 */ /* 0x000e620000000800 */
[----:B----4-:R-:W-:Y:S01]  /*86a0*/  FADD R33, R25, R32 ;  /* 0x0000002019217221 */ /* 0x010fe20000000000 */
[----:B------:R-:W-:-:S03]  /*86b0*/  FMUL R32, R43, 1.4426950216293334961 ;  /* 0x3fb8aa3b2b207820 */ /* 0x000fc60000400000 */
[----:B--2---:R-:W-:-:S03]  /*86c0*/  FADD R33, R220, R33 ;  /* 0x00000021dc217221 */ /* 0x004fc60000000000 */
[----:B------:R-:W2:Y:S01]  /*86d0*/  MUFU.EX2 R27, R27 ;  /* 0x0000001b001b7308 */ /* 0x000ea20000000800 */
[----:B0-----:R-:W-:-:S07]  /*86e0*/  FADD R34, R26, R33 ;  /* 0x000000211a227221 */ /* 0x001fce0000000000 */
[----:B------:R0:W3:Y:S01]  /*86f0*/  MUFU.EX2 R218, R38 ;  /* 0x0000002600da7308 */ /* 0x0000e20000000800 */
[----:B-1----:R-:W-:-:S07]  /*8700*/  FADD R34, R219, R34 ;  /* 0x00000022db227221 */ /* 0x002fce0000000000 */
[----:B------:R-:W1:Y:S01]  /*8710*/  MUFU.EX2 R28, R28 ;  /* 0x0000001c001c7308 */ /* 0x000e620000000800 */
[----:B--2---:R-:W-:Y:S01]  /*8720*/  FADD R33, R27, R34 ;  /* 0x000000221b217221 */ /* 0x004fe20000000000 */
[----:B0-----:R-:W-:-:S04]  /*8730*/  IMAD.U32 R38, RZ, RZ, UR8 ;  /* 0x00000008ff267e24 */ /* 0x001fc8000f8e00ff */
[----:B------:R-:W0:Y:S02]  /*8740*/  SYNCS.PHASECHK.TRANS64.TRYWAIT P1, [UR15], R38 ;  /* 0x00000026ff0075a7 */ /* 0x000e24000802110f */
[----:B------:R-:W2:Y:S01]  /*8750*/  MUFU.EX2 R217, R40 ;  /* 0x0000002800d97308 */ /* 0x000ea20000000800 */
[----:B---3--:R-:W-:Y:S01]  /*8760*/  FADD R35, R218, R33 ;  /* 0x00000021da237221 */ /* 0x008fe20000000000 */
[----:B------:R-:W-:-:S06]  /*8770*/  FMUL R33, R49, 1.4426950216293334961 ;  /* 0x3fb8aa3b31217820 */ /* 0x000fcc0000400000 */
[----:B------:R-:W3:Y:S01]  /*8780*/  MUFU.EX2 R29, R29 ;  /* 0x0000001d001d7308 */ /* 0x000ee20000000800 */
[----:B-1----:R-:W-:-:S07]  /*8790*/  FADD R34, R28, R35 ;  /* 0x000000231c227221 */ /* 0x002fce0000000000 */
[----:B------:R-:W1:Y:S01]  /*87a0*/  MUFU.EX2 R216, R42 ;  /* 0x0000002a00d87308 */ /* 0x000e620000000800 */
[----:B--2---:R-:W-:-:S07]  /*87b0*/  FADD R34, R217, R34 ;  /* 0x00000022d9227221 */ /* 0x004fce0000000000 */
[----:B------:R-:W2:Y:S01]  /*87c0*/  MUFU.EX2 R30, R30 ;  /* 0x0000001e001e7308 */ /* 0x000ea20000000800 */
[----:B---3--:R-:W-:Y:S01]  /*87d0*/  FADD R35, R29, R34 ;  /* 0x000000221d237221 */ /* 0x008fe20000000000 */
[----:B------:R-:W-:-:S06]  /*87e0*/  FMUL R34, R54, 1.4426950216293334961 ;  /* 0x3fb8aa3b36227820 */ /* 0x000fcc0000400000 */
[----:B------:R3:W4:Y:S01]  /*87f0*/  MUFU.EX2 R215, R44 ;  /* 0x0000002c00d77308 */ /* 0x0007220000000800 */
[----:B-1----:R-:W-:-:S07]  /*8800*/  FADD R35, R216, R35 ;  /* 0x00000023d8237221 */ /* 0x002fce0000000000 */
[----:B------:R-:W1:Y:S01]  /*8810*/  MUFU.EX2 R31, R31 ;  /* 0x0000001f001f7308 */ /* 0x000e620000000800 */
[----:B--2---:R-:W-:Y:S01]  /*8820*/  FADD R36, R30, R35 ;  /* 0x000000231e247221 */ /* 0x004fe20000000000 */
[----:B---3--:R-:W-:-:S06]  /*8830*/  MOV R44, R134 ;  /* 0x00000086002c7202 */ /* 0x008fcc0000000f00 */
[----:B------:R-:W2:Y:S01]  /*8840*/  MUFU.EX2 R214, R46 ;  /* 0x0000002e00d67308 */ /* 0x000ea20000000800 */
[----:B----4-:R-:W-:-:S07]  /*8850*/  FADD R36, R215, R36 ;  /* 0x00000024d7247221 */ /* 0x010fce0000000000 */
[----:B------:R-:W3:Y:S01]  /*8860*/  MUFU.EX2 R32, R32 ;  /* 0x0000002000207308 */ /* 0x000ee20000000800 */
[----:B-1----:R-:W-:-:S07]  /*8870*/  FADD R35, R31, R36 ;  /* 0x000000241f237221 */ /* 0x002fce0000000000 */
[----:B------:R-:W1:Y:S01]  /*8880*/  MUFU.EX2 R213, R48 ;  /* 0x0000003000d57308 */ /* 0x000e620000000800 */
[----:B--2---:R-:W-:Y:S01]  /*8890*/  FADD R39, R214, R35 ;  /* 0x00000023d6277221 */ /* 0x004fe20000000000 */
[----:B------:R-:W-:Y:S01]  /*88a0*/  FMUL R35, R52, 1.4426950216293334961 ;  /* 0x3fb8aa3b34237820 */ /* 0x000fe20000400000 */
[----:B------:R-:W-:-:S05]  /*88b0*/  IMAD.WIDE R52, R53, 0x2, R190 ;  /* 0x0000000235347825 */ /* 0x000fca00078e02be */
[----:B------:R-:W2:Y:S01]  /*88c0*/  MUFU.EX2 R33, R33 ;  /* 0x0000002100217308 */ /* 0x000ea20000000800 */
[----:B---3--:R-:W-:-:S07]  /*88d0*/  FADD R36, R32, R39 ;  /* 0x0000002720247221 */ /* 0x008fce0000000000 */
[----:B------:R3:W4:Y:S01]  /*88e0*/  MUFU.EX2 R212, R47 ;  /* 0x0000002f00d47308 */ /* 0x0007220000000800 */
[----:B-1----:R-:W-:-:S07]  /*88f0*/  FADD R36, R213, R36 ;  /* 0x00000024d5247221 */ /* 0x002fce0000000000 */
[----:B------:R-:W1:Y:S01]  /*8900*/  MUFU.EX2 R34, R34 ;  /* 0x0000002200227308 */ /* 0x000e620000000800 */
[----:B--2---:R-:W-:Y:S01]  /*8910*/  FADD R39, R33, R36 ;  /* 0x0000002421277221 */ /* 0x004fe20000000000 */
[----:B---3--:R-:W-:-:S04]  /*8920*/  IMAD.U32 R47, RZ, RZ, UR27 ;  /* 0x0000001bff2f7e24 */ /* 0x008fc8000f8e00ff */
[----:B------:R-:W-:Y:S02]  /*8930*/  IMAD.WIDE R46, R47, 0x2, R174 ;  /* 0x000000022f2e7825 */ /* 0x000fe400078e02ae */
[----:B------:R2:W3:Y:S02]  /*8940*/  MUFU.EX2 R211, R45 ;  /* 0x0000002d00d37308 */ /* 0x0004e40000000800 */
[----:B----4-:R-:W-:-:S06]  /*8950*/  FADD R39, R212, R39 ;  /* 0x00000027d4277221 */ /* 0x010fcc0000000000 */
[----:B------:R-:W4:Y:S01]  /*8960*/  MUFU.EX2 R35, R35 ;  /* 0x0000002300237308 */ /* 0x000f220000000800 */
[----:B-1----:R-:W-:Y:S01]  /*8970*/  FADD R36, R34, R39 ;  /* 0x0000002722247221 */ /* 0x002fe20000000000 */
[----:B--2---:R-:W-:Y:S02]  /*8980*/  IMAD.MOV.U32 R45, RZ, RZ, R135 ;  /* 0x000000ffff2d7224 */ /* 0x004fe400078e0087 */
[----:B------:R-:W-:-:S04]  /*8990*/  IMAD.WIDE R44, R41, 0x2, R44 ;  /* 0x00000002292c7825 */ /* 0x000fc800078e022c */
[----:B------:R-:W1:Y:S01]  /*89a0*/  MUFU.EX2 R210, R50 ;  /* 0x0000003200d27308 */ /* 0x000e620000000800 */
[----:B---3--:R-:W-:-:S04]  /*89b0*/  FADD R36, R211, R36 ;  /* 0x00000024d3247221 */ /* 0x008fc80000000000 */
[----:B----4-:R-:W-:-:S04]  /*89c0*/  FADD R39, R35, R36 ;  /* 0x0000002423277221 */ /* 0x010fc80000000000 */
[----:B-1----:R-:W-:-:S05]  /*89d0*/  FADD R36, R210, R39 ;  /* 0x00000027d2247221 */ /* 0x002fca0000000000 */
[----:B------:R1:W2:Y:S01]  /*89e0*/  SHFL.BFLY PT, R39, R36, 0x10, 0x1f ;  /* 0x0e001f0024277f89 */ /* 0x0002a200000e0000 */
[----:B0-----:R-:W-:Y:S05]  /*89f0*/  @!P1 BRA `(.L_x_15) ;  /* 0x0000001c00fc9947 */ /* 0x001fea0003800000 */
.L_x_24:
[----:B------:R-:W-:Y:S01]  /*8a00*/  IMAD.U32 R49, RZ, RZ, UR27 ;  /* 0x0000001bff317e24 */ /* 0x000fe2000f8e00ff */
[----:B------:R-:W-:Y:S01]  /*8a10*/  MOV R59, UR27 ;  /* 0x0000001b003b7c02 */ /* 0x000fe20008000f00 */
[----:B------:R-:W-:Y:S01]  /*8a20*/  IMAD.U32 R55, RZ, RZ, UR27 ;  /* 0x0000001bff377e24 */ /* 0x000fe2000f8e00ff */
[----:B------:R-:W-:Y:S01]  /*8a30*/  MOV R51, UR27 ;  /* 0x0000001b00337c02 */ /* 0x000fe20008000f00 */
[----:B------:R0:W3:Y:S01]  /*8a40*/  LDG.E.U16 R40, desc[UR28][R52.64] ;  /* 0x0000001c34287981 */ /* 0x0000e2000c1e1500 */
[----:B------:R-:W-:-:S03]  /*8a50*/  IMAD.WIDE R48, R49, 0x2, R188 ;  /* 0x0000000231307825 */ /* 0x000fc600078e02bc */
[----:B------:R-:W4:Y:S01]  /*8a60*/  LDG.E.U16 R42, desc[UR28][R46.64] ;  /* 0x0000001c2e2a7981 */ /* 0x000f22000c1e1500 */
[----:B------:R-:W-:Y:S02]  /*8a70*/  IMAD.U32 R57, RZ, RZ, UR27 ;  /* 0x0000001bff397e24 */ /* 0x000fe4000f8e00ff */
[----:B------:R-:W-:Y:S01]  /*8a80*/  IMAD.WIDE R54, R55, 0x2, R158 ;  /* 0x0000000237367825 */ /* 0x000fe200078e029e */
[----:B--2---:R5:W2:Y:S03]  /*8a90*/  LDG.E.U16 R43, desc[UR28][R48.64] ;  /* 0x0000001c302b7981 */ /* 0x004aa6000c1e1500 */
[----:B0-----:R-:W-:Y:S01]  /*8aa0*/  IMAD.WIDE R52, R59, 0x2, R148 ;  /* 0x000000023b347825 */ /* 0x001fe200078e0294 */
[----:B------:R-:W-:Y:S01]  /*8ab0*/  MOV R67, UR27 ;  /* 0x0000001b00437c02 */ /* 0x000fe20008000f00 */
[----:B------:R-:W2:Y:S02]  /*8ac0*/  LDG.E.U16 R38, desc[UR28][R44.64] ;  /* 0x0000001c2c267981 */ /* 0x000ea4000c1e1500 */
[----:B------:R-:W-:-:S02]  /*8ad0*/  IMAD.WIDE R50, R51, 0x2, R204 ;  /* 0x0000000233327825 */ /* 0x000fc400078e02cc */
[----:B------:R0:W2:Y:S01]  /*8ae0*/  LDG.E.U16 R47, desc[UR28][R52.64] ;  /* 0x0000001c342f7981 */ /* 0x0000a2000c1e1500 */
[----:B-----5:R-:W-:Y:S01]  /*8af0*/  MOV R49, UR27 ;  /* 0x0000001b00317c02 */ /* 0x020fe20008000f00 */
[----:B------:R-:W-:Y:S01]  /*8b00*/  IMAD.WIDE R56, R57, 0x2, R172 ;  /* 0x0000000239387825 */ /* 0x000fe200078e02ac */
[----:B------:R-:W-:Y:S01]  /*8b10*/  MOV R245, UR27 ;  /* 0x0000001b00f57c02 */ /* 0x000fe20008000f00 */
[----:B------:R-:W5:Y:S02]  /*8b20*/  LDG.E.U16 R41, desc[UR28][R50.64] ;  /* 0x0000001c32297981 */ /* 0x000f64000c1e1500 */
[----:B------:R-:W-:Y:S02]  /*8b30*/  IMAD.WIDE R58, R59, 0x2, R202 ;  /* 0x000000023b3a7825 */ /* 0x000fe400078e02ca */
[----:B------:R1:W5:Y:S02]  /*8b40*/  LDG.E.U16 R44, desc[UR28][R54.64] ;  /* 0x0000001c362c7981 */ /* 0x000364000c1e1500 */
[----:B------:R-:W-:-:S02]  /*8b50*/  IMAD.U32 R61, RZ, RZ, UR27 ;  /* 0x0000001bff3d7e24 */ /* 0x000fc4000f8e00ff */
[----:B------:R-:W-:Y:S01]  /*8b60*/  IMAD.U32 R63, RZ, RZ, UR27 ;  /* 0x0000001bff3f7e24 */ /* 0x000fe2000f8e00ff */
[----:B------:R1:W5:Y:S01]  /*8b70*/  LDG.E.U16 R45, desc[UR28][R56.64] ;  /* 0x0000001c382d7981 */ /* 0x000362000c1e1500 */
[----:B0-----:R-:W-:Y:S02]  /*8b80*/  IMAD.U32 R53, RZ, RZ, UR27 ;  /* 0x0000001bff357e24 */ /* 0x001fe4000f8e00ff */
[----:B------:R-:W-:Y:S01]  /*8b90*/  IMAD.U32 R243, RZ, RZ, UR27 ;  /* 0x0000001bfff37e24 */ /* 0x000fe2000f8e00ff */
[----:B------:R0:W5:Y:S01]  /*8ba0*/  LDG.E.U16 R46, desc[UR28][R58.64] ;  /* 0x0000001c3a2e7981 */ /* 0x000162000c1e1500 */
[----:B-1----:R-:W-:-:S04]  /*8bb0*/  IMAD.WIDE R54, R61, 0x2, R186 ;  /* 0x000000023d367825 */ /* 0x002fc800078e02ba */
[----:B------:R-:W-:Y:S01]  /*8bc0*/  IMAD.WIDE R50, R63, 0x2, R170 ;  /* 0x000000023f327825 */ /* 0x000fe200078e02aa */
[----:B------:R-:W5:Y:S03]  /*8bd0*/  LDG.E.U16 R48, desc[UR28][R54.64] ;  /* 0x0000001c36307981 */ /* 0x000f66000c1e1500 */
[----:B------:R-:W-:-:S04]  /*8be0*/  IMAD.WIDE R56, R49, 0x2, R200 ;  /* 0x0000000231387825 */ /* 0x000fc800078e02c8 */
[----:B------:R-:W-:Y:S01]  /*8bf0*/  IMAD.U32 R65, RZ, RZ, UR27 ;  /* 0x0000001bff417e24 */ /* 0x000fe2000f8e00ff */
[----:B------:R1:W5:Y:S01]  /*8c00*/  LDG.E.U16 R49, desc[UR28][R56.64] ;  /* 0x0000001c38317981 */ /* 0x000362000c1e1500 */
[----:B0-----:R-:W-:Y:S01]  /*8c10*/  IMAD.WIDE R58, R53, 0x2, R144 ;  /* 0x00000002353a7825 */ /* 0x001fe200078e0290 */
[----:B------:R-:W-:Y:S02]  /*8c20*/  MOV R209, UR27 ;  /* 0x0000001b00d17c02 */ /* 0x000fe40008000f00 */
[----:B------:R-:W5:Y:S01]  /*8c30*/  LDG.E.U16 R50, desc[UR28][R50.64] ;  /* 0x0000001c32327981 */ /* 0x000f62000c1e1500 */
[----:B------:R-:W-:-:S03]  /*8c40*/  IMAD.WIDE R62, R63, 0x2, R146 ;  /* 0x000000023f3e7825 */ /* 0x000fc600078e0292 */
[----:B------:R-:W5:Y:S01]  /*8c50*/  LDG.E.U16 R55, desc[UR28][R58.64] ;  /* 0x0000001c3a377981 */ /* 0x000f62000c1e1500 */
[----:B------:R-:W-:-:S03]  /*8c60*/  IMAD.WIDE R60, R61, 0x2, R168 ;  /* 0x000000023d3c7825 */ /* 0x000fc600078e02a8 */
[----:B------:R-:W5:Y:S01]  /*8c70*/  LDG.E.U16 R52, desc[UR28][R62.64] ;  /* 0x0000001c3e347981 */ /* 0x000f62000c1e1500 */
[----:B------:R-:W-:-:S03]  /*8c80*/  IMAD.WIDE R66, R67, 0x2, R198 ;  /* 0x0000000243427825 */ /* 0x000fc600078e02c6 */
[----:B------:R-:W5:Y:S01]  /*8c90*/  LDG.E.U16 R53, desc[UR28][R60.64] ;  /* 0x0000001c3c357981 */ /* 0x000f62000c1e1500 */
[----:B------:R-:W-:-:S03]  /*8ca0*/  IMAD.WIDE R242, R243, 0x2, R180 ;  /* 0x00000002f3f27825 */ /* 0x000fc600078e02b4 */
[----:B------:R-:W5:Y:S01]  /*8cb0*/  LDG.E.U16 R54, desc[UR28][R66.64] ;  /* 0x0000001c42367981 */ /* 0x000f62000c1e1500 */
[----:B------:R-:W-:Y:S02]  /*8cc0*/  IMAD.U32 R247, RZ, RZ, UR27 ;  /* 0x0000001bfff77e24 */ /* 0x000fe4000f8e00ff */
[----:B------:R-:W-:Y:S01]  /*8cd0*/  IMAD.WIDE R244, R245, 0x2, R142 ;  /* 0x00000002f5f47825 */ /* 0x000fe200078e028e */
[----:B------:R0:W5:Y:S03]  /*8ce0*/  LDG.E.U16 R59, desc[UR28][R242.64] ;  /* 0x0000001cf23b7981 */ /* 0x000166000c1e1500 */
[----:B------:R-:W-:Y:S01]  /*8cf0*/  IMAD.U32 R207, RZ, RZ, UR27 ;  /* 0x0000001bffcf7e24 */ /* 0x000fe2000f8e00ff */
[----:B------:R0:W5:Y:S01]  /*8d00*/  LDG.E.U16 R60, desc[UR28][R244.64] ;  /* 0x0000001cf43c7981 */ /* 0x000162000c1e1500 */
[----:B------:R-:W-:-:S04]  /*8d10*/  IMAD.WIDE R64, R65, 0x2, R184 ;  /* 0x0000000241407825 */ /* 0x000fc800078e02b8 */
[----:B-1----:R-:W-:Y:S01]  /*8d20*/  IMAD.U32 R57, RZ, RZ, UR27 ;  /* 0x0000001bff397e24 */ /* 0x002fe2000f8e00ff */
[----:B0-----:R-:W-:Y:S01]  /*8d30*/  MOV R243, UR27 ;  /* 0x0000001b00f37c02 */ /* 0x001fe20008000f00 */
[----:B------:R-:W-:Y:S01]  /*8d40*/  IMAD.WIDE R246, R247, 0x2, R166 ;  /* 0x00000002f7f67825 */ /* 0x000fe200078e02a6 */
[----:B------:R0:W5:Y:S03]  /*8d50*/  LDG.E.U16 R51, desc[UR28][R64.64] ;  /* 0x0000001c40337981 */ /* 0x000166000c1e1500 */
[C---:B------:R-:W-:Y:S01]  /*8d60*/  IMAD.WIDE R62, R207.reuse, 0x2, R182 ;  /* 0x00000002cf3e7825 */ /* 0x040fe200078e02b6 */
[----:B------:R1:W5:Y:S03]  /*8d70*/  LDG.E.U16 R58, desc[UR28][R246.64] ;  /* 0x0000001cf63a7981 */ /* 0x000366000c1e1500 */
[----:B------:R-:W-:Y:S01]  /*8d80*/  IMAD.U32 R67, RZ, RZ, UR27 ;  /* 0x0000001bff437e24 */ /* 0x000fe2000f8e00ff */
[----:B------:R-:W5:Y:S01]  /*8d90*/  LDG.E.U16 R56, desc[UR28][R62.64] ;  /* 0x0000001c3e387981 */ /* 0x000f62000c1e1500 */
[----:B------:R-:W-:-:S04]  /*8da0*/  IMAD.WIDE R244, R207, 0x2, R194 ;  /* 0x00000002cff47825 */ /* 0x000fc800078e02c2 */
[----:B0-----:R-:W-:-:S04]  /*8db0*/  IMAD.WIDE R64, R57, 0x2, R196 ;  /* 0x0000000239407825 */ /* 0x001fc800078e02c4 */
[----:B------:R-:W-:Y:S01]  /*8dc0*/  IMAD.WIDE R208, R209, 0x2, R164 ;  /* 0x00000002d1d07825 */ /* 0x000fe200078e02a4 */
[----:B------:R0:W5:Y:S03]  /*8dd0*/  LDG.E.U16 R62, desc[UR28][R244.64] ;  /* 0x0000001cf43e7981 */ /* 0x000166000c1e1500 */
[----:B------:R-:W-:Y:S01]  /*8de0*/  IMAD.WIDE R66, R67, 0x2, R140 ;  /* 0x0000000243427825 */ /* 0x000fe200078e028c */
[----:B------:R0:W5:Y:S03]  /*8df0*/  LDG.E.U16 R57, desc[UR28][R64.64] ;  /* 0x0000001c40397981 */ /* 0x000166000c1e1500 */
[----:B-1----:R-:W-:Y:S01]  /*8e00*/  IMAD.U32 R247, RZ, RZ, UR27 ;  /* 0x0000001bfff77e24 */ /* 0x002fe2000f8e00ff */
[----:B------:R1:W5:Y:S01]  /*8e10*/  LDG.E.U16 R61, desc[UR28][R208.64] ;  /* 0x0000001cd03d7981 */ /* 0x000362000c1e1500 */
[----:B------:R-:W-:-:S03]  /*8e20*/  IMAD.WIDE R242, R243, 0x2, R162 ;  /* 0x00000002f3f27825 */ /* 0x000fc600078e02a2 */
[----:B------:R-:W5:Y:S01]  /*8e30*/  LDG.E.U16 R63, desc[UR28][R66.64] ;  /* 0x0000001c423f7981 */ /* 0x000f62000c1e1500 */
[----:B------:R-:W-:Y:S02]  /*8e40*/  IMAD.U32 R249, RZ, RZ, UR27 ;  /* 0x0000001bfff97e24 */ /* 0x000fe4000f8e00ff */
[----:B0-----:R-:W-:Y:S02]  /*8e50*/  IMAD.U32 R245, RZ, RZ, UR27 ;  /* 0x0000001bfff57e24 */ /* 0x001fe4000f8e00ff */
[----:B------:R-:W-:-:S04]  /*8e60*/  IMAD.WIDE R64, R247, 0x2, R178 ;  /* 0x00000002f7407825 */ /* 0x000fc800078e02b2 */
[----:B-1----:R-:W-:Y:S01]  /*8e70*/  IMAD.WIDE R208, R207, 0x2, R138 ;  /* 0x00000002cfd07825 */ /* 0x002fe200078e028a */
[----:B------:R0:W5:Y:S03]  /*8e80*/  LDG.E.U16 R66, desc[UR28][R242.64] ;  /* 0x0000001cf2427981 */ /* 0x000166000c1e1500 */
[----:B------:R-:W-:Y:S01]  /*8e90*/  IMAD.WIDE R248, R249, 0x2, R192 ;  /* 0x00000002f9f87825 */ /* 0x000fe200078e02c0 */
[----:B------:R-:W5:Y:S03]  /*8ea0*/  LDG.E.U16 R64, desc[UR28][R64.64] ;  /* 0x0000001c40407981 */ /* 0x000f66000c1e1500 */
[----:B------:R-:W-:Y:S01]  /*8eb0*/  IMAD.WIDE R246, R247, 0x2, R176 ;  /* 0x00000002f7f67825 */ /* 0x000fe200078e02b0 */
[----:B------:R-:W5:Y:S03]  /*8ec0*/  LDG.E.U16 R208, desc[UR28][R208.64] ;  /* 0x0000001cd0d07981 */ /* 0x000f66000c1e1500 */
[----:B------:R-:W-:Y:S01]  /*8ed0*/  IMAD.WIDE R244, R245, 0x2, R160 ;  /* 0x00000002f5f47825 */ /* 0x000fe200078e02a0 */
[----:B------:R-:W5:Y:S03]  /*8ee0*/  LDG.E.U16 R67, desc[UR28][R246.64] ;  /* 0x0000001cf6437981 */ /* 0x000f66000c1e1500 */
[----:B0-----:R-:W-:Y:S01]  /*8ef0*/  IMAD.WIDE R242, R207, 0x2, R136 ;  /* 0x00000002cff27825 */ /* 0x001fe200078e0288 */
[----:B------:R-:W5:Y:S04]  /*8f00*/  LDG.E.U16 R65, desc[UR28][R248.64] ;  /* 0x0000001cf8417981 */ /* 0x000f68000c1e1500 */
[----:B------:R-:W5:Y:S04]  /*8f10*/  LDG.E.U16 R207, desc[UR28][R244.64] ;  /* 0x0000001cf4cf7981 */ /* 0x000f68000c1e1500 */
[----:B------:R-:W5:Y:S01]  /*8f20*/  LDG.E.U16 R209, desc[UR28][R242.64] ;  /* 0x0000001cf2d17981 */ /* 0x000f62000c1e1500 */
        /* <DEDUP_REMOVED lines=31> */
[----:B------:R-:W-:-:S04]  /*9120*/  F2FP.F16.F32.PACK_AB R35, R210, R35 ;  /* 0x00000023d223723e */ /* 0x000fc800000000ff */
[----:B------:R-:W-:Y:S01]  /*9130*/  STTM.16dp32bit_t0_t15.x32 tmem[UR16+0x20], R4 ;  /* 0x00002004000079ed */ /* 0x000fe20008a80010 */
[----:B------:R0:W-:Y:S02]  /*9140*/  STTM.16dp32bit_t16_t31.x32 tmem[UR16+0x40], R4 ;  /* 0x00004004000079ed */ /* 0x0001e40008aa0010 */
[----:B0-----:R-:W-:-:S04]  /*9150*/  FADD R20, -R37, R206 ;  /* 0x000000ce25147221 */ /* 0x001fc80000000100 */
[----:B------:R-:W-:Y:S01]  /*9160*/  FMUL R20, R20, 1.4426950216293334961 ;  /* 0x3fb8aa3b14147820 */ /* 0x000fe20000400000 */
[----:B---3--:R0:W-:Y:S04]  /*9170*/  STS.U16 [R123+UR18+0x4400], R40 ;  /* 0x004400287b007988 */ /* 0x0081e80008000412 */
[----:B----4-:R0:W-:Y:S04]  /*9180*/  STS.U16 [R123+UR18+0x4800], R42 ;  /* 0x0048002a7b007988 */ /* 0x0101e80008000412 */
[----:B--2---:R0:W-:Y:S04]  /*9190*/  STS.U16 [R123+UR18+0x4000], R38 ;  /* 0x004000267b007988 */ /* 0x0041e80008000412 */
        /* <DEDUP_REMOVED lines=31> */
[----:B------:R-:W-:Y:S01]  /*9390*/  LDTM.16dp32bit_t0_t15.x16 R4, tmem[UR16] ;  /* 0x00000010000479ee */ /* 0x000fe20008a00000 */
[----:B------:R-:W1:Y:S01]  /*93a0*/  LDTM.16dp32bit_t16_t31.x16 R4, tmem[UR16+0x10] ;  /* 0x00001010000479ee */ /* 0x000e620008a20000 */
[----:B------:R-:W1:Y:S01]  /*93b0*/  MUFU.EX2 R20, R20 ;  /* 0x0000001400147308 */ /* 0x000e620000000800 */
[----:B------:R-:W-:Y:S01]  /*93c0*/  NOP ;  /* 0x0000000000007918 */ /* 0x000fe20000000000 */
[C---:B-1----:R-:W-:Y:S01]  /*93d0*/  FMUL R4, R20.reuse, R4 ;  /* 0x0000000414047220 */ /* 0x042fe20000400000 */
        /* <DEDUP_REMOVED lines=16> */
[----:B------:R0:W-:Y:S01]  /*94e0*/  STTM.16dp32bit_t16_t31.x16 tmem[UR16+0x10], R4 ;  /* 0x00001004000079ed */ /* 0x0001e20008a20010 */
[----:B------:R-:W1:Y:S02]  /*94f0*/  FENCE.VIEW.ASYNC.T ;  /* 0x00000000000073c6 */ /* 0x000e640000000200 */
[----:B-1----:R-:W-:Y:S06]  /*9500*/  BAR.SYNC.DEFER_BLOCKING 0x0 ;  /* 0x0000000000007b1d */ /* 0x002fec0000010000 */
[----:B------:R1:W-:Y:S06]  /*9510*/  MEMBAR.ALL.CTA ;  /* 0x0000000000007992 */ /* 0x0003ec0000008000 */
[----:B-1----:R-:W1:Y:S01]  /*9520*/  FENCE.VIEW.ASYNC.S ;  /* 0x00000000000073c6 */ /* 0x002e620000000000 */
[----:B------:R-:W-:Y:S01]  /*9530*/  ULEA UR15, UR47, UR18, 0x3 ;  /* 0x000000122f0f7291 */ /* 0x000fe2000f8e18ff */
[----:B------:R-:W-:Y:S01]  /*9540*/  FADD R39, R36, R39 ;  /* 0x0000002724277221 */ /* 0x000fe20000000000 */
[----:B------:R-:W-:-:S02]  /*9550*/  UMOV UR8, UR6 ;  /* 0x0000000600087c82 */ /* 0x000fc40008000000 */
[----:B------:R-:W-:Y:S01]  /*9560*/  UIADD3 UR15, UPT, UPT, UR15, 0x7000, URZ ;  /* 0x000070000f0f7890 */ /* 0x000fe2000fffe0ff */
[----:B-1----:R-:W-:Y:S06]  /*9570*/  BAR.SYNC.DEFER_BLOCKING 0x0 ;  /* 0x0000000000007b1d */ /* 0x002fec0000010000 */
[----:B------:R-:W-:Y:S05]  /*9580*/  BRA.U UP2, `(.L_x_16) ;  /* 0x0000000102947547 */ /* 0x000fea000b800000 */
[----:B------:R-:W-:Y:S02]  /*9590*/  UIADD3 UR64, UPT, UPT, UR17, 0x28, URZ ;  /* 0x0000002811407890 */ /* 0x000fe4000fffe0ff */
[----:B------:R-:W-:Y:S02]  /*95a0*/  UIADD3 UR65, UPT, UPT, UR17, 0x30, URZ ;  /* 0x0000003011417890 */ /* 0x000fe4000fffe0ff */
[----:B------:R-:W-:Y:S02]  /*95b0*/  UIADD3 UR66, UPT, UPT, UR17, 0x38, URZ ;  /* 0x0000003811427890 */ /* 0x000fe4000fffe0ff */
[----:B------:R-:W-:Y:S02]  /*95c0*/  UIADD3 UR67, UPT, UPT, UR17, 0x40, URZ ;  /* 0x0000004011437890 */ /* 0x000fe4000fffe0ff */
[----:B------:R-:W-:Y:S02]  /*95d0*/  UIADD3 UR68, UPT, UPT, UR17, 0x48, URZ ;  /* 0x0000004811447890 */ /* 0x000fe4000fffe0ff */
[----:B------:R-:W-:Y:S01]  /*95e0*/  UIADD3 UR69, UPT, UPT, UR17, 0x50, URZ ;  /* 0x0000005011457890 */ /* 0x000fe2000fffe0ff */
[----:B------:R-:W-:Y:S01]  /*95f0*/  UMOV UR10, 0x0 ;  /* 0x00000000000a7882 */ /* 0x000fe20000000000 */
[----:B------:R-:W-:Y:S01]  /*9600*/  UMOV UR11, 0x4080010 ;  /* 0x04080010000b7882 */ /* 0x000fe20000000000 */
[----:B------:R-:W-:Y:S01]  /*9610*/  UMOV UR21, 0x40004040 ;  /* 0x4000404000157882 */ /* 0x000fe20000000000 */
[----:B------:R-:W-:-:S02]  /*9620*/  UIADD3 UR70, UPT, UPT, UR17, 0x58, URZ ;  /* 0x0000005811467890 */ /* 0x000fc4000fffe0ff */
[----:B------:R1:W-:Y:S01]  /*9630*/  UTCHMMA tmem[UR22], gdesc[UR20], tmem[UR17], tmem[UR10], idesc[UR11], UPT ;  /* 0x00ff0a14160079ea */ /* 0x0003e2000b800011 */
[----:B------:R-:W-:Y:S01]  /*9640*/  UMOV UR48, 0x0 ;  /* 0x0000000000307882 */ /* 0x000fe20000000000 */
        /* <DEDUP_REMOVED lines=14> */
[----:B------:R-:W-:Y:S01]  /*9730*/  UMOV UR6, UR15 ;  /* 0x0000000f00067c82 */ /* 0x000fe20008000000 */
[----:B------:R-:W-:Y:S01]  /*9740*/  UMOV UR7, URZ ;  /* 0x000000ff00077c82 */ /* 0x000fe20008000000 */
[----:B------:R1:W-:Y:S01]  /*9750*/  UTCHMMA tmem[UR67], gdesc[UR38], tmem[UR17], tmem[UR54], idesc[UR55], UPT ;  /* 0x00ff3626430079ea */ /* 0x0003e2000b800011 */
[----:B------:R-:W-:Y:S01]  /*9760*/  UMOV UR60, 0x0 ;  /* 0x00000000003c7882 */ /* 0x000fe20000000000 */
[----:B------:R-:W-:Y:S01]  /*9770*/  UMOV UR61, 0x4080010 ;  /* 0x04080010003d7882 */ /* 0x000fe20000000000 */
[----:B------:R1:W-:Y:S01]  /*9780*/  UTCHMMA tmem[UR68], gdesc[UR40], tmem[UR17], tmem[UR56], idesc[UR57], UPT ;  /* 0x00ff3828440079ea */ /* 0x0003e2000b800011 */
[----:B------:R-:W-:Y:S01]  /*9790*/  UMOV UR6, UR6 ;  /* 0x0000000600067c82 */ /* 0x000fe20008000000 */
[----:B------:R1:W-:Y:S01]  /*97a0*/  UTCHMMA tmem[UR69], gdesc[UR42], tmem[UR17], tmem[UR58], idesc[UR59], UPT ;  /* 0x00ff3a2a450079ea */ /* 0x0003e2000b800011 */
[----:B------:R1:W-:Y:S01]  /*97b0*/  UTCHMMA tmem[UR70], gdesc[UR44], tmem[UR17], tmem[UR60], idesc[UR61], UPT ;  /* 0x00ff3c2c460079ea */ /* 0x0003e2000b800011 */
[----:B------:R1:W-:Y:S01]  /*97c0*/  UTCBAR [UR6], URZ ;  /* 0x000000ff060073e9 */ /* 0x0003e200080000ff */
[----:B------:R-:W-:Y:S01]  /*97d0*/  NOP ;  /* 0x0000000000007918 */ /* 0x000fe20000000000 */
.L_x_16:
[----:B------:R-:W-:Y:S01]  /*97e0*/  UIADD3 UR47, UPT, UPT, UR47, 0x1, URZ ;  /* 0x000000012f2f7890 */ /* 0x000fe2000fffe0ff */
[----:B------:R-:W-:Y:S01]  /*97f0*/  FFMA R157, R20, R157, R39 ;  /* 0x0000009d149d7223 */ /* 0x000fe20000000027 */
[----:B------:R-:W-:Y:S01]  /*9800*/  MOV R206, R37 ;  /* 0x0000002500ce7202 */ /* 0x000fe20000000f00 */
[----:B------:R-:W-:Y:S02]  /*9810*/  UIADD3 UR27, UPT, UPT, UR23, UR27, URZ ;  /* 0x0000001b171b7290 */ /* 0x000fe4000fffe0ff */
[----:B------:R-:W-:Y:S02]  /*9820*/  UISETP.GT.AND UP3, UPT, UR47, 0x1, UPT ;  /* 0x000000012f00788c */ /* 0x000fe4000bf64270 */
[----:B------:R-:W-:Y:S02]  /*9830*/  UIADD3 UR26, UPT, UPT, UR25, UR26, URZ ;  /* 0x0000001a191a7290 */ /* 0x000fe4000fffe0ff */
[----:B-1----:R-:W-:Y:S02]  /*9840*/  USEL UR6, URZ, 0x1, !UP3 ;  /* 0x00000001ff067887 */ /* 0x002fe4000d800000 */
[----:B------:R-:W-:-:S02]  /*9850*/  USEL UR47, UR47, URZ, !UP3 ;  /* 0x000000ff2f2f7287 */ /* 0x000fc4000d800000 */
[----:B------:R-:W-:Y:S02]  /*9860*/  UISETP.GE.AND UP3, UPT, UR62, UR9, UPT ;  /* 0x000000093e00728c */ /* 0x000fe4000bf66270 */
[----:B------:R-:W-:Y:S01]  /*9870*/  ULOP3.LUT UR6, UR8, UR6, URZ, 0x3c, !UPT ;  /* 0x0000000608067292 */ /* 0x000fe2000f8e3cff */
[----:B------:R-:W-:-:S06]  /*9880*/  UMOV UR7, UR62 ;  /* 0x0000003e00077c82 */ /* 0x000fcc0008000000 */
[----:B------:R-:W-:Y:S05]  /*9890*/  BRA.U !UP3, `(.L_x_17) ;  /* 0xffffffbd0b8c7547 */ /* 0x000fea000b83ffff */
.L_x_12:
[----:B------:R-:W-:Y:S01]  /*98a0*/  UISETP.GE.AND UP1, UPT, UR46, 0x1, UPT ;  /* 0x000000012e00788c */ /* 0x000fe2000bf26270 */
[C---:B01----:R-:W-:Y:S01]  /*98b0*/  LOP3.LUT R4, R0.reuse, 0x10, RZ, 0xc0, !PT ;  /* 0x0000001000047812 */ /* 0x043fe200078ec0ff */
[C---:B------:R-:W-:Y:S01]  /*98c0*/  FMUL R3, R157.reuse, 8388608 ;  /* 0x4b0000009d037820 */ /* 0x040fe20000400000 */
[----:B------:R-:W-:Y:S01]  /*98d0*/  LOP3.LUT R5, R0, 0xf, RZ, 0xc0, !PT ;  /* 0x0000000f00057812 */ /* 0x000fe200078ec0ff */
[----:B------:R-:W-:Y:S01]  /*98e0*/  IMAD.MOV.U32 R26, RZ, RZ, 0x3dc6b27f ;  /* 0x3dc6b27fff1a7424 */ /* 0x000fe200078e00ff */
[----:B------:R-:W-:Y:S02]  /*98f0*/  LEA R4, R4, UR18, 0x7 ;  /* 0x0000001204047c11 */ /* 0x000fe4000f8e38ff */
[C---:B------:R-:W-:Y:S02]  /*9900*/  FSETP.GEU.AND P3, PT, R157.reuse, 1.175494350822287508e-38, PT ;  /* 0x008000009d00780b */ /* 0x040fe40003f6e000 */
[----:B------:R-:W-:Y:S01]  /*9910*/  FSETP.GT.AND P2, PT, |R157|, 8.50705917302346158658e+37, PT ;  /* 0x7e8000009d00780b */ /* 0x000fe20003f44200 */
[----:B------:R-:W-:Y:S01]  /*9920*/  IMAD R22, R5, 0x10, R4 ;  /* 0x0000001005167824 */ /* 0x000fe200078e0204 */
[----:B------:R-:W-:-:S02]  /*9930*/  SHF.R.U32.HI R20, RZ, 0x2, R0 ;  /* 0x00000002ff147819 */ /* 0x000fc40000011600 */
[----:B------:R-:W-:Y:S01]  /*9940*/  FSEL R33, R3, R157, !P3 ;  /* 0x0000009d03217208 */ /* 0x000fe20005800000 */
[----:B------:R-:W-:Y:S08]  /*9950*/  BRA.U !UP1, `(.L_x_18) ;  /* 0x0000000109107547 */ /* 0x000ff0000b800000 */
[----:B------:R-:W-:-:S06]  /*9960*/  USHF.L.U32 UR8, UR8, 0x1f, URZ ;  /* 0x0000001f08087899 */ /* 0x000fcc00080006ff */
[----:B------:R-:W-:-:S04]  /*9970*/  MOV R3, UR8 ;  /* 0x0000000800037c02 */ /* 0x000fc80008000f00 */
[----:B------:R-:W0:Y:S02]  /*9980*/  SYNCS.PHASECHK.TRANS64.TRYWAIT P1, [UR15], R3 ;  /* 0x00000003ff0075a7 */ /* 0x000e24000802110f */
[----:B0-----:R-:W-:Y:S05]  /*9990*/  @!P1 BRA `(.L_x_19) ;  /* 0x0000001000249947 */ /* 0x001fea0003800000 */
.L_x_18:
[----:B------:R-:W-:Y:S01]  /*99a0*/  BAR.SYNC.DEFER_BLOCKING 0x0 ;  /* 0x0000000000007b1d */ /* 0x000fe20000010000 */
[----:B------:R-:W-:Y:S01]  /*99b0*/  VIADD R3, R33, 0xc0cafb0d ;  /* 0xc0cafb0d21037836 */ /* 0x000fe20000000000 */
[C---:B------:R-:W-:Y:S01]  /*99c0*/  FSETP.GEU.AND P1, PT, |R157|.reuse, 1.175494350822287508e-38, PT ;  /* 0x008000009d00780b */ /* 0x040fe20003f2e200 */
[----:B------:R-:W-:Y:S01]  /*99d0*/  @P2 FMUL R157, R157, 0.25 ;  /* 0x3e8000009d9d2820 */ /* 0x000fe20000400000 */
[----:B------:R-:W-:Y:S01]  /*99e0*/  LOP3.LUT R21, R20, 0x18, RZ, 0xc0, !PT ;  /* 0x0000001814157812 */ /* 0x000fe200078ec0ff */
[----:B------:R-:W-:Y:S01]  /*99f0*/  IMAD.SHL.U32 R23, R0, 0x10, RZ ;  /* 0x0000001000177824 */ /* 0x000fe200078e00ff */
[----:B------:R-:W-:Y:S02]  /*9a00*/  LOP3.LUT R20, R3, 0xff800000, RZ, 0xc0, !PT ;  /* 0xff80000003147812 */ /* 0x000fe400078ec0ff */
[----:B------:R-:W0:Y:S01]  /*9a10*/  LDC R48, c[0x0][0x3e8] ;  /* 0x0000fa00ff307b82 */ /* 0x000e220000000800 */
[----:B------:R-:W-:Y:S01]  /*9a20*/  LOP3.LUT R44, R21, 0x1f, R0, 0xf8, !PT ;  /* 0x0000001f152c7812 */ /* 0x000fe200078ef800 */
[----:B------:R-:W1:Y:S01]  /*9a30*/  LDCU.64 UR4, c[0x0][0x3e0] ;  /* 0x00007c00ff0477ac */ /* 0x000e620008000a00 */
[----:B------:R-:W-:Y:S01]  /*9a40*/  FSEL R3, RZ, -23, P3 ;  /* 0xc1b80000ff037808 */ /* 0x000fe20001800000 */
[----:B------:R-:W-:Y:S01]  /*9a50*/  IMAD.IADD R21, R33, 0x1, -R20 ;  /* 0x0000000121157824 */ /* 0x000fe200078e0a14 */
[----:B------:R-:W-:-:S02]  /*9a60*/  I2FP.F32.S32 R20, R20 ;  /* 0x0000001400147245 */ /* 0x000fc40000201400 */
[----:B------:R-:W-:Y:S01]  /*9a70*/  LOP3.LUT R25, R0, 0x60, RZ, 0xc0, !PT ;  /* 0x0000006000197812 */ /* 0x000fe200078ec0ff */
[----:B------:R-:W-:Y:S01]  /*9a80*/  @!P1 FMUL R157, R157, 16777216 ;  /* 0x4b8000009d9d9820 */ /* 0x000fe20000400000 */
[----:B------:R-:W-:Y:S01]  /*9a90*/  FADD R21, R21, -1 ;  /* 0xbf80000015157421 */ /* 0x000fe20000000000 */
[----:B------:R-:W-:Y:S01]  /*9aa0*/  FFMA.FTZ R3, R20, 1.1920928955078125e-07, R3 ;  /* 0x3400000014037823 */ /* 0x000fe20000010003 */
[----:B------:R-:W-:Y:S01]  /*9ab0*/  SHF.L.U32 R24, R44, 0x3, RZ ;  /* 0x000000032c187819 */ /* 0x000fe200000006ff */
[----:B------:R-:W2:Y:S01]  /*9ac0*/  MUFU.RCP R20, R157 ;  /* 0x0000009d00147308 */ /* 0x000ea20000001000 */
[----:B------:R-:W-:Y:S02]  /*9ad0*/  IMAD R32, R25, 0x8, R22 ;  /* 0x0000000819207824 */ /* 0x000fe400078e0216 */
[----:B------:R-:W-:Y:S01]  /*9ae0*/  FFMA.FTZ R22, R21, R26, -0.16845393180847167969 ;  /* 0xbe2c7f3015167423 */ /* 0x000fe2000001001a */
[----:B------:R-:W-:Y:S01]  /*9af0*/  LOP3.LUT R23, R23, 0x30, RZ, 0xc0, !PT ;  /* 0x0000003017177812 */ /* 0x000fe200078ec0ff */
[----:B------:R-:W3:Y:S01]  /*9b00*/  LDC.64 R34, c[0x0][0x398] ;  /* 0x0000e600ff227b82 */ /* 0x000ee20000000a00 */
[----:B------:R-:W-:Y:S01]  /*9b10*/  LOP3.LUT R24, R24, 0xc0, RZ, 0xc0, !PT ;  /* 0x000000c018187812 */ /* 0x000fe200078ec0ff */
[C---:B------:R-:W-:Y:S01]  /*9b20*/  FFMA.FTZ R22, R21.reuse, R22, 0.1716887056827545166 ;  /* 0x3e2fcf2a15167423 */ /* 0x040fe20000010016 */
[----:B------:R-:W-:Y:S01]  /*9b30*/  LOP3.LUT R47, R0, 0x7f, RZ, 0xc0, !PT ;  /* 0x0000007f002f7812 */ /* 0x000fe200078ec0ff */
[----:B-1----:R-:W-:Y:S01]  /*9b40*/  UIMAD UR4, UR19, UR4, URZ ;  /* 0x00000004130472a4 */ /* 0x002fe2000f8e02ff */
[----:B------:R-:W-:Y:S01]  /*9b50*/  IADD3 R45, PT, PT, R24, UR18, R23 ;  /* 0x00000012182d7c10 */ /* 0x000fe2000fffe017 */
[C---:B------:R-:W-:Y:S01]  /*9b60*/  FFMA.FTZ R22, R21.reuse, R22, -0.17900948226451873779 ;  /* 0xbe374e4315167423 */ /* 0x040fe20000010016 */
[----:B------:R-:W-:Y:S01]  /*9b70*/  IMAD.SHL.U32 R44, R44, 0x10, RZ ;  /* 0x000000102c2c7824 */ /* 0x000fe200078e00ff */
[----:B------:R-:W1:Y:S02]  /*9b80*/  @!P0 SYNCS.CCTL.IV [UR18+0x7000] ;  /* 0x00700000ff0089b1 */ /* 0x000e640008000012 */
[----:B-1----:R-:W-:Y:S01]  /*9b90*/  BAR.SYNC.DEFER_BLOCKING 0x0 ;  /* 0x0000000000007b1d */ /* 0x002fe20000010000 */
[----:B------:R-:W-:Y:S01]  /*9ba0*/  FFMA.FTZ R22, R21, R22, 0.20512372255325317383 ;  /* 0x3e520bf415167423 */ /* 0x000fe20000010016 */
[----:B------:R-:W-:-:S03]  /*9bb0*/  LOP3.LUT R44, R44, 0xf0, RZ, 0xc0, !PT ;  /* 0x000000f02c2c7812 */ /* 0x000fc600078ec0ff */
[C---:B------:R-:W-:Y:S01]  /*9bc0*/  FFMA.FTZ R22, R21.reuse, R22, -0.24046532809734344482 ;  /* 0xbe763c8b15167423 */ /* 0x040fe20000010016 */
[----:B------:R-:W-:Y:S01]  /*9bd0*/  LDTM.16dp32bit_t0_t15.x16 R4, tmem[UR16] ;  /* 0x00000010000479ee */ /* 0x000fe20008a00000 */
[----:B------:R-:W1:Y:S02]  /*9be0*/  LDTM.16dp32bit_t16_t31.x16 R4, tmem[UR16+0x10] ;  /* 0x00001010000479ee */ /* 0x000e640008a20000 */
[----:B------:R-:W-:-:S04]  /*9bf0*/  FFMA.FTZ R22, R21, R22, 0.28857114911079406738 ;  /* 0x3e93bf9915167423 */ /* 0x000fc80000010016 */
[----:B------:R-:W-:-:S04]  /*9c00*/  FFMA.FTZ R22, R21, R22, -0.36067417263984680176 ;  /* 0xbeb8aa4915167423 */ /* 0x000fc80000010016 */
[----:B------:R-:W-:-:S04]  /*9c10*/  FFMA.FTZ R22, R21, R22, 0.48089820146560668945 ;  /* 0x3ef6384a15167423 */ /* 0x000fc80000010016 */
[C---:B------:R-:W-:Y:S01]  /*9c20*/  FFMA.FTZ R22, R21.reuse, R22, -0.72134751081466674805 ;  /* 0xbf38aa3b15167423 */ /* 0x040fe20000010016 */
[----:B------:R-:W4:Y:S01]  /*9c30*/  @!P0 SYNCS.CCTL.IV [UR18+0x7008] ;  /* 0x00700800ff0089b1 */ /* 0x000f220008000012 */
[----:B------:R-:W-:Y:S02]  /*9c40*/  NOP ;  /* 0x0000000000007918 */ /* 0x000fe40000000000 */
[----:B------:R-:W-:Y:S01]  /*9c50*/  FMUL R22, R21, R22 ;  /* 0x0000001615167220 */ /* 0x000fe20000400000 */
[----:B------:R-:W-:-:S03]  /*9c60*/  FSETP.NEU.AND P0, PT, R33, RZ, PT ;  /* 0x000000ff2100720b */ /* 0x000fc60003f0d000 */
[----:B------:R-:W-:Y:S01]  /*9c70*/  FMUL R22, R21, R22 ;  /* 0x0000001615167220 */ /* 0x000fe20000400000 */
[----:B-1----:R-:W-:Y:S01]  /*9c80*/  @P2 FMUL R6, R6, 0.25 ;  /* 0x3e80000006062820 */ /* 0x002fe20000400000 */
[----:B------:R-:W-:Y:S01]  /*9c90*/  @P2 FMUL R7, R7, 0.25 ;  /* 0x3e80000007072820 */ /* 0x000fe20000400000 */
[----:B------:R-:W-:Y:S01]  /*9ca0*/  @P2 FMUL R8, R8, 0.25 ;  /* 0x3e80000008082820 */ /* 0x000fe20000400000 */
[----:B------:R-:W-:Y:S01]  /*9cb0*/  @P2 FMUL R10, R10, 0.25 ;  /* 0x3e8000000a0a2820 */ /* 0x000fe20000400000 */
[----:B------:R-:W-:Y:S01]  /*9cc0*/  @!P1 FMUL R6, R6, 16777216 ;  /* 0x4b80000006069820 */ /* 0x000fe20000400000 */
[----:B------:R-:W-:Y:S01]  /*9cd0*/  @!P1 FMUL R7, R7, 16777216 ;  /* 0x4b80000007079820 */ /* 0x000fe20000400000 */
[----:B------:R-:W-:Y:S01]  /*9ce0*/  @!P1 FMUL R8, R8, 16777216 ;  /* 0x4b80000008089820 */ /* 0x000fe20000400000 */
[----:B------:R-:W-:Y:S01]  /*9cf0*/  @!P1 FMUL R10, R10, 16777216 ;  /* 0x4b8000000a0a9820 */ /* 0x000fe20000400000 */
[C---:B--2---:R-:W-:Y:S01]  /*9d00*/  FMUL R23, R20.reuse, R6 ;  /* 0x0000000614177220 */ /* 0x044fe20000400000 */
[----:B------:R-:W-:Y:S01]  /*9d10*/  @P2 FMUL R11, R11, 0.25 ;  /* 0x3e8000000b0b2820 */ /* 0x000fe20000400000 */
[----:B------:R-:W-:Y:S01]  /*9d20*/  FMUL R6, R20, R7 ;  /* 0x0000000714067220 */ /* 0x000fe20000400000 */
[----:B------:R-:W-:Y:S01]  /*9d30*/  @P2 FMUL R14, R14, 0.25 ;  /* 0x3e8000000e0e2820 */ /* 0x000fe20000400000 */
[C---:B------:R-:W-:Y:S01]  /*9d40*/  FMUL R8, R20.reuse, R8 ;  /* 0x0000000814087220 */ /* 0x040fe20000400000 */
[----:B------:R-:W-:Y:S01]  /*9d50*/  FMUL R7, R20, R10 ;  /* 0x0000000a14077220 */ /* 0x000fe20000400000 */
[----:B------:R-:W-:Y:S01]  /*9d60*/  @P2 FMUL R15, R15, 0.25 ;  /* 0x3e8000000f0f2820 */ /* 0x000fe20000400000 */
        /* <DEDUP_REMOVED lines=9> */
[----:B------:R-:W-:Y:S01]  /*9e00*/  @!P1 FMUL R11, R11, 16777216 ;  /* 0x4b8000000b0b9820 */ /* 0x000fe20000400000 */
[----:B------:R-:W-:Y:S01]  /*9e10*/  @!P1 FMUL R14, R14, 16777216 ;  /* 0x4b8000000e0e9820 */ /* 0x000fe20000400000 */
[----:B------:R-:W-:Y:S01]  /*9e20*/  @!P1 FMUL R15, R15, 16777216 ;  /* 0x4b8000000f0f9820 */ /* 0x000fe20000400000 */
[----:B------:R-:W-:Y:S01]  /*9e30*/  F2FP.F16.F32.PACK_AB R25, R7, R8 ;  /* 0x000000080719723e */ /* 0x000fe200000000ff */
[----:B------:R-:W-:Y:S01]  /*9e40*/  @!P1 FMUL R4, R4, 16777216 ;  /* 0x4b80000004049820 */ /* 0x000fe20000400000 */
[----:B------:R-:W-:Y:S01]  /*9e50*/  @!P1 FMUL R5, R5, 16777216 ;  /* 0x4b80000005059820 */ /* 0x000fe20000400000 */
[----:B------:R-:W-:Y:S01]  /*9e60*/  @!P1 FMUL R9, R9, 16777216 ;  /* 0x4b80000009099820 */ /* 0x000fe20000400000 */
[----:B------:R-:W-:Y:S01]  /*9e70*/  @!P1 FMUL R12, R12, 16777216 ;  /* 0x4b8000000c0c9820 */ /* 0x000fe20000400000 */
[----:B------:R-:W-:Y:S01]  /*9e80*/  @!P1 FMUL R13, R13, 16777216 ;  /* 0x4b8000000d0d9820 */ /* 0x000fe20000400000 */
[----:B------:R-:W-:Y:S01]  /*9e90*/  @!P1 FMUL R16, R16, 16777216 ;  /* 0x4b80000010109820 */ /* 0x000fe20000400000 */
[----:B------:R-:W-:Y:S01]  /*9ea0*/  @!P1 FMUL R17, R17, 16777216 ;  /* 0x4b80000011119820 */ /* 0x000fe20000400000 */
[----:B------:R-:W-:Y:S01]  /*9eb0*/  @!P1 FMUL R18, R18, 16777216 ;  /* 0x4b80000012129820 */ /* 0x000fe20000400000 */
[----:B------:R-:W-:Y:S01]  /*9ec0*/  SHF.R.U32.HI R7, RZ, 0x6, R0 ;  /* 0x00000006ff077819 */ /* 0x000fe20000011600 */
[----:B------:R-:W-:Y:S01]  /*9ed0*/  @!P1 FMUL R19, R19, 16777216 ;  /* 0x4b80000013139820 */ /* 0x000fe20000400000 */
        /* <DEDUP_REMOVED lines=11> */
[----:B------:R-:W-:Y:S01]  /*9f90*/  SGXT.U32 R7, R7, 0x1 ;  /* 0x000000010707781a */ /* 0x000fe20000000000 */
[----:B------:R-:W-:Y:S01]  /*9fa0*/  FMUL R20, R20, R19 ;  /* 0x0000001314147220 */ /* 0x000fe20000400000 */
[----:B------:R-:W-:Y:S01]  /*9fb0*/  F2FP.F16.F32.PACK_AB R24, R23, R4 ;  /* 0x000000041718723e */ /* 0x000fe200000000ff */
[----:B------:R-:W-:Y:S01]  /*9fc0*/  FFMA.FTZ R22, R21, 1.4426950216293334961, R22 ;  /* 0x3fb8aa3b15167823 */ /* 0x000fe20000010016 */
[----:B------:R-:W-:Y:S01]  /*9fd0*/  F2FP.F16.F32.PACK_AB R28, R6, R5 ;  /* 0x00000005061c723e */ /* 0x000fe200000000ff */
[----:B0-----:R-:W-:Y:S01]  /*9fe0*/  IMAD R7, R7, R48, RZ ;  /* 0x0000003007077224 */ /* 0x001fe200078e02ff */
[----:B------:R-:W-:Y:S01]  /*9ff0*/  F2FP.F16.F32.PACK_AB R29, R10, R9 ;  /* 0x000000090a1d723e */ /* 0x000fe200000000ff */
[----:B------:R-:W-:Y:S01]  /*a000*/  IMAD R4, R2, UR5, RZ ;  /* 0x0000000502047c24 */ /* 0x000fe2000f8e02ff */
[----:B------:R-:W-:Y:S01]  /*a010*/  F2FP.F16.F32.PACK_AB R26, R11, R12 ;  /* 0x0000000c0b1a723e */ /* 0x000fe200000000ff */
[----:B------:R-:W-:Y:S01]  /*a020*/  FADD R3, R3, R22 ;  /* 0x0000001603037221 */ /* 0x000fe20000000000 */
[----:B------:R-:W-:Y:S01]  /*a030*/  F2FP.F16.F32.PACK_AB R30, R14, R13 ;  /* 0x0000000d0e1e723e */ /* 0x000fe200000000ff */
[----:B------:R-:W-:Y:S01]  /*a040*/  USHF.L.U32 UR5, UR4, 0x1, URZ ;  /* 0x0000000104057899 */ /* 0x000fe200080006ff */
[----:B------:R-:W-:-:S02]  /*a050*/  F2FP.F16.F32.PACK_AB R27, R15, R16 ;  /* 0x000000100f1b723e */ /* 0x000fc400000000ff */
[----:B------:R-:W-:Y:S02]  /*a060*/  F2FP.F16.F32.PACK_AB R31, R20, R17 ;  /* 0x00000011141f723e */ /* 0x000fe400000000ff */
[----:B------:R-:W-:Y:S01]  /*a070*/  ISETP.GE.U32.AND P1, PT, R33, 0x7f800000, PT ;  /* 0x7f8000002100780c */ /* 0x000fe20003f26070 */
[----:B----4-:R-:W-:Y:S01]  /*a080*/  STS.128 [R32], R24 ;  /* 0x0000001820007388 */ /* 0x010fe20000000c00 */
[----:B------:R-:W-:Y:S02]  /*a090*/  LEA R9, R48, R7, 0x1 ;  /* 0x0000000730097211 */ /* 0x000fe400078e08ff */
[C---:B------:R-:W-:Y:S01]  /*a0a0*/  SHF.L.U32 R5, R4.reuse, 0x1, RZ ;  /* 0x0000000104057819 */ /* 0x040fe200000006ff */
[----:B------:R0:W-:Y:S01]  /*a0b0*/  STS.128 [R32+0x400], R28 ;  /* 0x0004001c20007388 */ /* 0x0001e20000000c00 */
[----:B------:R-:W-:-:S04]  /*a0c0*/  IMAD.HI R4, R4, 0x2, RZ ;  /* 0x0000000204047827 */ /* 0x000fc800078e02ff */
[----:B------:R-:W-:-:S03]  /*a0d0*/  IMAD R11, R48, 0x2, R9 ;  /* 0x00000002300b7824 */ /* 0x000fc600078e0209 */
[----:B------:R-:W-:Y:S02]  /*a0e0*/  @P1 IMAD.MOV.U32 R6, RZ, RZ, 0x7f800000 ;  /* 0x7f800000ff061424 */ /* 0x000fe400078e00ff */
[C---:B------:R-:W-:Y:S02]  /*a0f0*/  IMAD R12, R48.reuse, 0x2, R11 ;  /* 0x00000002300c7824 */ /* 0x040fe400078e020b */
[----:B------:R-:W-:Y:S01]  /*a100*/  @P1 FFMA.FTZ R3, R33, R6, +INF ;  /* 0x7f80000021031423 */ /* 0x000fe20000010006 */
[----:B------:R-:W-:Y:S01]  /*a110*/  BAR.SYNC.DEFER_BLOCKING 0x0 ;  /* 0x0000000000007b1d */ /* 0x000fe20000010000 */
[C---:B------:R-:W-:Y:S01]  /*a120*/  IMAD R13, R48.reuse, 0x2, R12 ;  /* 0x00000002300d7824 */ /* 0x040fe200078e020c */
[----:B---3--:R-:W-:Y:S01]  /*a130*/  IADD3 R34, P1, P2, R5, UR5, R34 ;  /* 0x0000000505227c10 */ /* 0x008fe2000fa3e022 */
[----:B------:R-:W-:Y:S01]  /*a140*/  UIMAD.WIDE UR4, UR4, 0x2, URZ ;  /* 0x00000002040478a5 */ /* 0x000fe2000f8e02ff */
[----:B0-----:R-:W-:Y:S02]  /*a150*/  LEA R28, R47, UR18, 0x4 ;  /* 0x000000122f1c7c11 */ /* 0x001fe4000f8e20ff */
[----:B------:R-:W-:-:S02]  /*a160*/  LEA R15, R48, R13, 0x1 ;  /* 0x0000000d300f7211 */ /* 0x000fc400078e08ff */
[----:B------:R-:W-:Y:S02]  /*a170*/  FSEL R0, R3, -INF , P0 ;  /* 0xff80000003007808 */ /* 0x000fe40000000000 */
[----:B------:R-:W-:Y:S01]  /*a180*/  IADD3.X R46, PT, PT, R4, UR5, R35, P1, P2 ;  /* 0x00000005042e7c10 */ /* 0x000fe20008fe4423 */
[----:B------:R-:W-:Y:S01]  /*a190*/  IMAD R3, R48, 0x2, R15 ;  /* 0x0000000230037824 */ /* 0x000fe200078e020f */
[-C--:B------:R-:W-:Y:S01]  /*a1a0*/  LEA R4, P0, R7, R34.reuse, 0x1 ;  /* 0x0000002207047211 */ /* 0x080fe200078008ff */
[----:B------:R-:W-:Y:S01]  /*a1b0*/  FFMA R0, R0, 0.69314718246459960938, R37 ;  /* 0x3f31721800007823 */ /* 0x000fe20000000025 */
[----:B------:R-:W-:Y:S01]  /*a1c0*/  LEA R6, P1, R9, R34, 0x1 ;  /* 0x0000002209067211 */ /* 0x000fe200078208ff */
[----:B------:R-:W-:Y:S01]  /*a1d0*/  IMAD R19, R48, 0x2, R3 ;  /* 0x0000000230137824 */ /* 0x000fe200078e0203 */
[----:B------:R-:W-:Y:S01]  /*a1e0*/  LEA.HI.X.SX32 R5, R7, R46, 0x1, P0 ;  /* 0x0000002e07057211 */ /* 0x000fe200000f0eff */
[----:B------:R-:W0:Y:S01]  /*a1f0*/  LDCU UR4, c[0x0][0x3ec] ;  /* 0x00007d80ff0477ac */ /* 0x000e220008000800 */
[----:B------:R-:W-:-:S02]  /*a200*/  LEA R8, P0, R11, R34, 0x1 ;  /* 0x000000220b087211 */ /* 0x000fc400078008ff */
[----:B------:R-:W-:Y:S02]  /*a210*/  LEA R21, R48, R19, 0x1 ;  /* 0x0000001330157211 */ /* 0x000fe400078e08ff */
[----:B------:R-:W-:Y:S01]  /*a220*/  LEA R10, P2, R12, R34, 0x1 ;  /* 0x000000220c0a7211 */ /* 0x000fe200078408ff */
[----:B------:R-:W1:Y:S02]  /*a230*/  LDS.128 R40, [R28] ;  /* 0x000000001c287984 */ /* 0x000e640000000c00 */
[C---:B------:R-:W-:Y:S01]  /*a240*/  IMAD R23, R48.reuse, 0x2, R21 ;  /* 0x0000000230177824 */ /* 0x040fe200078e0215 */
[-C--:B------:R-:W-:Y:S01]  /*a250*/  LEA.HI.X.SX32 R7, R9, R46.reuse, 0x1, P1 ;  /* 0x0000002e09077211 */ /* 0x080fe200008f0eff */
[----:B------:R2:W3:Y:S01]  /*a260*/  LDS.128 R36, [R28+0x800] ;  /* 0x000800001c247984 */ /* 0x0004e20000000c00 */
[-C--:B------:R-:W-:Y:S01]  /*a270*/  LEA.HI.X.SX32 R9, R11, R46.reuse, 0x1, P0 ;  /* 0x0000002e0b097211 */ /* 0x080fe200000f0eff */
[----:B------:R-:W-:Y:S01]  /*a280*/  IMAD R25, R48, 0x2, R23 ;  /* 0x0000000230197824 */ /* 0x000fe200078e0217 */
[----:B------:R-:W-:-:S02]  /*a290*/  LEA.HI.X.SX32 R11, R12, R46, 0x1, P2 ;  /* 0x0000002e0c0b7211 */ /* 0x000fc400010f0eff */
[-C--:B------:R-:W-:Y:S02]  /*a2a0*/  LEA R16, P2, R3, R34.reuse, 0x1 ;  /* 0x0000002203107211 */ /* 0x080fe400078408ff */
[----:B------:R-:W-:Y:S01]  /*a2b0*/  LEA R12, P0, R13, R34, 0x1 ;  /* 0x000000220d0c7211 */ /* 0x000fe200078008ff */
[----:B0-----:R-:W-:Y:S01]  /*a2c0*/  UIMAD UR4, UR19, UR4, URZ ;  /* 0x00000004130472a4 */ /* 0x001fe2000f8e02ff */
[----:B------:R-:W-:Y:S02]  /*a2d0*/  LEA.HI.X.SX32 R17, R3, R46, 0x1, P2 ;  /* 0x0000002e03117211 */ /* 0x000fe400010f0eff */
[C---:B------:R-:W-:Y:S01]  /*a2e0*/  LEA R3, R48.reuse, R25, 0x1 ;  /* 0x0000001930037211 */ /* 0x040fe200078e08ff */
[----:B------:R-:W-:Y:S01]  /*a2f0*/  USHF.L.U32 UR6, UR4, 0x2, URZ ;  /* 0x0000000204067899 */ /* 0x000fe200080006ff */
[-C--:B------:R-:W-:Y:S01]  /*a300*/  LEA R14, P1, R15, R34.reuse, 0x1 ;  /* 0x000000220f0e7211 */ /* 0x080fe200078208ff */
[----:B------:R-:W-:Y:S01]  /*a310*/  UIMAD.WIDE UR4, UR4, 0x4, URZ ;  /* 0x00000004040478a5 */ /* 0x000fe2000f8e02ff */
[----:B------:R-:W-:Y:S01]  /*a320*/  LEA R26, P2, R3, R34, 0x1 ;  /* 0x00000022031a7211 */ /* 0x000fe200078408ff */
[----:B------:R-:W-:Y:S01]  /*a330*/  IMAD R29, R48, 0x2, R3 ;  /* 0x00000002301d7824 */ /* 0x000fe200078e0203 */
[----:B------:R-:W-:-:S02]  /*a340*/  LEA.HI.X.SX32 R13, R13, R46, 0x1, P0 ;  /* 0x0000002e0d0d7211 */ /* 0x000fc400000f0eff */
[-C--:B------:R-:W-:Y:S01]  /*a350*/  LEA.HI.X.SX32 R27, R3, R46.reuse, 0x1, P2 ;  /* 0x0000002e031b7211 */ /* 0x080fe200010f0eff */
[C---:B------:R-:W-:Y:S01]  /*a360*/  IMAD R31, R48.reuse, 0x2, R29 ;  /* 0x00000002301f7824 */ /* 0x040fe200078e021d */
[----:B------:R-:W-:Y:S02]  /*a370*/  LEA.HI.X.SX32 R15, R15, R46, 0x1, P1 ;  /* 0x0000002e0f0f7211 */ /* 0x000fe400008f0eff */
[-C--:B------:R-:W-:Y:S02]  /*a380*/  LEA R18, P0, R19, R34.reuse, 0x1 ;  /* 0x0000002213127211 */ /* 0x080fe400078008ff */
[C---:B------:R-:W-:Y:S02]  /*a390*/  LEA R33, R48.reuse, R31, 0x1 ;  /* 0x0000001f30217211 */ /* 0x040fe400078e08ff */
[----:B------:R-:W-:Y:S02]  /*a3a0*/  LEA R20, P1, R21, R34, 0x1 ;  /* 0x0000002215147211 */ /* 0x000fe400078208ff */
[-C--:B------:R-:W-:Y:S01]  /*a3b0*/  LEA.HI.X.SX32 R19, R19, R46.reuse, 0x1, P0 ;  /* 0x0000002e13137211 */ /* 0x080fe200000f0eff */
[----:B------:R-:W-:Y:S01]  /*a3c0*/  IMAD R3, R48, 0x2, R33 ;  /* 0x0000000230037824 */ /* 0x000fe200078e0221 */
[----:B------:R-:W-:-:S02]  /*a3d0*/  LEA.HI.X.SX32 R21, R21, R46, 0x1, P1 ;  /* 0x0000002e15157211 */ /* 0x000fc400008f0eff */
[-C--:B------:R-:W-:Y:S02]  /*a3e0*/  LEA R22, P0, R23, R34.reuse, 0x1 ;  /* 0x0000002217167211 */ /* 0x080fe400078008ff */
[----:B------:R-:W-:Y:S01]  /*a3f0*/  LEA R24, P1, R25, R34, 0x1 ;  /* 0x0000002219187211 */ /* 0x000fe200078208ff */
[----:B-1----:R0:W-:Y:S01]  /*a400*/  STG.E.U16 desc[UR28][R4.64], R40 ;  /* 0x0000002804007986 */ /* 0x0021e2000c10151c */
[----:B------:R-:W-:Y:S02]  /*a410*/  PRMT R48, R40, 0x7632, R48 ;  /* 0x0000763228307816 */ /* 0x000fe40000000030 */
[-C--:B------:R-:W-:Y:S02]  /*a420*/  LEA.HI.X.SX32 R23, R23, R46.reuse, 0x1, P0 ;  /* 0x0000002e17177211 */ /* 0x080fe400000f0eff */
[----:B------:R-:W-:Y:S01]  /*a430*/  LEA.HI.X.SX32 R25, R25, R46, 0x1, P1 ;  /* 0x0000002e19197211 */ /* 0x000fe200008f0eff */
[----:B------:R1:W-:Y:S01]  /*a440*/  STG.E.U16 desc[UR28][R6.64], R48 ;  /* 0x0000003006007986 */ /* 0x0003e2000c10151c */
[----:B--2---:R-:W-:-:S02]  /*a450*/  LEA R28, P0, R29, R34, 0x1 ;  /* 0x000000221d1c7211 */ /* 0x004fc400078008ff */
[-C--:B------:R-:W-:Y:S01]  /*a460*/  LEA R30, P1, R31, R34.reuse, 0x1 ;  /* 0x000000221f1e7211 */ /* 0x080fe200078208ff */
[----:B------:R2:W-:Y:S01]  /*a470*/  STG.E.U16 desc[UR28][R8.64], R41 ;  /* 0x0000002908007986 */ /* 0x0005e2000c10151c */
[-C--:B------:R-:W-:Y:S01]  /*a480*/  LEA R32, P2, R33, R34.reuse, 0x1 ;  /* 0x0000002221207211 */ /* 0x080fe200078408ff */
[----:B0-----:R-:W-:Y:S01]  /*a490*/  IMAD.HI R4, R2, 0x4, RZ ;  /* 0x0000000402047827 */ /* 0x001fe200078e02ff */
[----:B------:R-:W-:Y:S02]  /*a4a0*/  PRMT R5, R41, 0x7632, R5 ;  /* 0x0000763229057816 */ /* 0x000fe40000000005 */
[----:B------:R-:W-:Y:S02]  /*a4b0*/  LEA R34, P3, R3, R34, 0x1 ;  /* 0x0000002203227211 */ /* 0x000fe400078608ff */
[----:B------:R-:W-:Y:S01]  /*a4c0*/  LEA.HI.X.SX32 R29, R29, R46, 0x1, P0 ;  /* 0x0000002e1d1d7211 */ /* 0x000fe200000f0eff */
[----:B------:R3:W-:Y:S01]  /*a4d0*/  STG.E.U16 desc[UR28][R10.64], R5 ;  /* 0x000000050a007986 */ /* 0x0007e2000c10151c */
[----:B-1----:R-:W-:-:S02]  /*a4e0*/  PRMT R7, R42, 0x7632, R7 ;  /* 0x000076322a077816 */ /* 0x002fc40000000007 */
[-C--:B------:R-:W-:Y:S01]  /*a4f0*/  LEA.HI.X.SX32 R31, R31, R46.reuse, 0x1, P1 ;  /* 0x0000002e1f1f7211 */ /* 0x080fe200008f0eff */
[----:B------:R0:W-:Y:S01]  /*a500*/  STG.E.U16 desc[UR28][R12.64], R42 ;  /* 0x0000002a0c007986 */ /* 0x0001e2000c10151c */
[----:B--2---:R-:W-:Y:S02]  /*a510*/  PRMT R9, R43, 0x7632, R9 ;  /* 0x000076322b097816 */ /* 0x004fe40000000009 */
[-C--:B------:R-:W-:Y:S01]  /*a520*/  LEA.HI.X.SX32 R33, R33, R46.reuse, 0x1, P2 ;  /* 0x0000002e21217211 */ /* 0x080fe200010f0eff */
[----:B------:R1:W-:Y:S01]  /*a530*/  STG.E.U16 desc[UR28][R14.64], R7 ;  /* 0x000000070e007986 */ /* 0x0003e2000c10151c */
[----:B------:R-:W-:Y:S02]  /*a540*/  LEA.HI.X.SX32 R35, R3, R46, 0x1, P3 ;  /* 0x0000002e03237211 */ /* 0x000fe400018f0eff */
[----:B------:R-:W-:Y:S01]  /*a550*/  ISETP.GE.U32.AND P0, PT, R47, 0x40, PT ;  /* 0x000000402f00780c */ /* 0x000fe20003f06070 */
[----:B------:R2:W-:Y:S01]  /*a560*/  STG.E.U16 desc[UR28][R16.64], R43 ;  /* 0x0000002b10007986 */ /* 0x0005e2000c10151c */
[----:B---3--:R-:W-:-:S02]  /*a570*/  PRMT R11, R36, 0x7632, R11 ;  /* 0x00007632240b7816 */ /* 0x008fc4000000000b */
[----:B------:R-:W-:Y:S01]  /*a580*/  SHF.L.U32 R3, R2, 0x2, RZ ;  /* 0x0000000202037819 */ /* 0x000fe200000006ff */
[----:B------:R-:W-:Y:S01]  /*a590*/  STG.E.U16 desc[UR28][R18.64], R9 ;  /* 0x0000000912007986 */ /* 0x000fe2000c10151c */
[----:B0-----:R-:W-:-:S03]  /*a5a0*/  PRMT R13, R37, 0x7632, R13 ;  /* 0x00007632250d7816 */ /* 0x001fc6000000000d */
[----:B------:R-:W-:Y:S01]  /*a5b0*/  STG.E.U16 desc[UR28][R20.64], R36 ;  /* 0x0000002414007986 */ /* 0x000fe2000c10151c */
[----:B-1----:R-:W-:Y:S01]  /*a5c0*/  PRMT R15, R38, 0x7632, R15 ;  /* 0x00007632260f7816 */ /* 0x002fe2000000000f */
[----:B------:R-:W0:Y:S02]  /*a5d0*/  LDC.64 R6, c[0x0][0x3a0] ;  /* 0x0000e800ff067b82 */ /* 0x000e240000000a00 */
[----:B------:R-:W-:Y:S01]  /*a5e0*/  STG.E.U16 desc[UR28][R22.64], R11 ;  /* 0x0000000b16007986 */ /* 0x000fe2000c10151c */
[----:B--2---:R-:W-:-:S03]  /*a5f0*/  PRMT R17, R39, 0x7632, R17 ;  /* 0x0000763227117816 */ /* 0x004fc60000000011 */
[----:B------:R-:W-:Y:S04]  /*a600*/  STG.E.U16 desc[UR28][R24.64], R37 ;  /* 0x0000002518007986 */ /* 0x000fe8000c10151c */
[----:B------:R-:W-:Y:S04]  /*a610*/  STG.E.U16 desc[UR28][R26.64], R13 ;  /* 0x0000000d1a007986 */ /* 0x000fe8000c10151c */
[----:B------:R-:W-:Y:S04]  /*a620*/  STG.E.U16 desc[UR28][R28.64], R38 ;  /* 0x000000261c007986 */ /* 0x000fe8000c10151c */
[----:B------:R-:W-:Y:S04]  /*a630*/  STG.E.U16 desc[UR28][R30.64], R15 ;  /* 0x0000000f1e007986 */ /* 0x000fe8000c10151c */
[----:B------:R-:W-:Y:S01]  /*a640*/  STG.E.U16 desc[UR28][R32.64], R39 ;  /* 0x0000002720007986 */ /* 0x000fe2000c10151c */
[----:B0-----:R-:W-:-:S03]  /*a650*/  IADD3 R2, P1, P2, R3, UR6, R6 ;  /* 0x0000000603027c10 */ /* 0x001fc6000fa3e006 */
[----:B------:R-:W-:Y:S01]  /*a660*/  STG.E.U16 desc[UR28][R34.64], R17 ;  /* 0x0000001122007986 */ /* 0x000fe2000c10151c */
[----:B------:R-:W-:Y:S01]  /*a670*/  IADD3.X R3, PT, PT, R4, UR5, R7, P1, P2 ;  /* 0x0000000504037c10 */ /* 0x000fe20008fe4407 */
[----:B------:R-:W-:Y:S06]  /*a680*/  BAR.SYNC.DEFER_BLOCKING 0x0 ;  /* 0x0000000000007b1d */ /* 0x000fec0000010000 */
[----:B------:R-:W-:Y:S02]  /*a690*/  STSM.16.M88 [R45], R0 ;  /* 0x000000002d007844 */ /* 0x000fe40000000000 */
[----:B------:R-:W-:Y:S06]  /*a6a0*/  BAR.SYNC.DEFER_BLOCKING 0x0 ;  /* 0x0000000000007b1d */ /* 0x000fec0000010000 */
[----:B------:R-:W0:Y:S04]  /*a6b0*/  LDSM.16.M88 R5, [R44+UR18] ;  /* 0x000000122c05783b */ /* 0x000e280008000000 */
[----:B0-----:R0:W-:Y:S01]  /*a6c0*/  @!P0 STG.E desc[UR28][R2.64], R5 ;  /* 0x0000000502008986 */ /* 0x0011e2000c10191c */
[----:B------:R-:W-:Y:S06]  /*a6d0*/  BAR.SYNC.DEFER_BLOCKING 0x0 ;  /* 0x0000000000007b1d */ /* 0x000fec0000010000 */
[----:B------:R-:W-:Y:S05]  /*a6e0*/  BRA.U UP0, `(.L_x_20) ;  /* 0x0000000100a07547 */ /* 0x000fea000b800000 */
[----:B------:R-:W1:Y:S01]  /*a6f0*/  S2UR UR5, SR_CgaCtaId ;  /* 0x00000000000579c3 */ /* 0x000e620000008800 */
[----:B------:R-:W-:Y:S01]  /*a700*/  NOP ;  /* 0x0000000000007918 */ /* 0x000fe20000000000 */
[----:B------:R-:W-:Y:S01]  /*a710*/  UMOV UR4, 0x50 ;  /* 0x0000005000047882 */ /* 0x000fe20000000000 */
[----:B------:R-:W-:Y:S02]  /*a720*/  IMAD.U32 R0, RZ, RZ, UR17 ;  /* 0x00000011ff007e24 */ /* 0x000fe4000f8e00ff */
[----:B------:R-:W-:Y:S02]  /*a730*/  HFMA2 R7, -RZ, RZ, 0, 5.9604644775390625e-08 ;  /* 0x00000001ff077431 */ /* 0x000fe400000001ff */
[----:B0-----:R-:W-:Y:S01]  /*a740*/  IMAD.MOV.U32 R3, RZ, RZ, 0xf ;  /* 0x0000000fff037424 */ /* 0x001fe200078e00ff */
[----:B------:R-:W-:-:S04]  /*a750*/  LOP3.LUT R0, R0, 0xffff, RZ, 0xc0, !PT ;  /* 0x0000ffff00007812 */ /* 0x000fc800078ec0ff */
[----:B------:R-:W-:-:S05]  /*a760*/  SHF.R.U32.HI R0, RZ, 0x5, R0 ;  /* 0x00000005ff007819 */ /* 0x000fca0000011600 */
[----:B------:R-:W-:Y:S01]  /*a770*/  VIADD R2, R0, 0x10 ;  /* 0x0000001000027836 */ /* 0x000fe20000000000 */
[----:B------:R-:W-:Y:S01]  /*a780*/  SHF.L.U32 R0, R3, R0, RZ ;  /* 0x0000000003007219 */ /* 0x000fe200000006ff */
[----:B-1----:R-:W-:-:S03]  /*a790*/  ULEA UR6, UR5, UR4, 0x18 ;  /* 0x0000000405067291 */ /* 0x002fc6000f8ec0ff */
[----:B------:R-:W-:-:S04]  /*a7a0*/  SHF.L.U32 R3, R7, R2, RZ ;  /* 0x0000000207037219 */ /* 0x000fc800000006ff */
[----:B------:R-:W-:Y:S02]  /*a7b0*/  LOP3.LUT R0, R3, R0, RZ, 0xfc, !PT ;  /* 0x0000000003007212 */ /* 0x000fe400078efcff */
[----:B------:R-:W0:Y:S02]  /*a7c0*/  LDS R5, [UR6] ;  /* 0x00000006ff057984 */ /* 0x000e240008000800 */
[C---:B------:R-:W-:Y:S02]  /*a7d0*/  LOP3.LUT R2, R0.reuse, 0xffff, RZ, 0xc0, !PT ;  /* 0x0000ffff00027812 */ /* 0x040fe400078ec0ff */
[----:B0-----:R-:W-:-:S04]  /*a7e0*/  LOP3.LUT R3, R0, 0xffff, R5, 0x80, !PT ;  /* 0x0000ffff00037812 */ /* 0x001fc800078e8005 */
[----:B------:R-:W-:-:S13]  /*a7f0*/  ISETP.NE.AND P0, PT, R3, R2, PT ;  /* 0x000000020300720c */ /* 0x000fda0003f05270 */
[----:B------:R-:W-:Y:S05]  /*a800*/  @P0 BRA `(.L_x_21) ;  /* 0x0000000000500947 */ /* 0x000fea0003800000 */
[----:B------:R-:W-:Y:S02]  /*a810*/  SHF.R.U32.HI R5, RZ, 0x10, R5 ;  /* 0x00000010ff057819 */ /* 0x000fe40000011605 */
[----:B------:R-:W-:-:S04]  /*a820*/  SHF.R.U32.HI R2, RZ, 0x10, R0 ;  /* 0x00000010ff027819 */ /* 0x000fc80000011600 */
[----:B------:R-:W-:-:S04]  /*a830*/  LOP3.LUT R5, R5, R2, RZ, 0xc0, !PT ;  /* 0x0000000205057212 */ /* 0x000fc800078ec0ff */
[----:B------:R-:W-:-:S13]  /*a840*/  ISETP.NE.AND P0, PT, R5, R2, PT ;  /* 0x000000020500720c */ /* 0x000fda0003f05270 */
[----:B------:R-:W-:Y:S05]  /*a850*/  @P0 BRA `(.L_x_22) ;  /* 0x0000000000300947 */ /* 0x000fea0003800000 */
[----:B------:R-:W-:Y:S01]  /*a860*/  R2UR UR4, R0 ;  /* 0x00000000000472ca */ /* 0x000fe200000e0000 */
[----:B------:R-:W-:Y:S01]  /*a870*/  VOTEU.ANY UR5, UPT, PT ;  /* 0x0000000000057886 */ /* 0x000fe200038e0100 */
[----:B------:R-:W0:Y:S01]  /*a880*/  S2R R0, SR_LANEID ;  /* 0x0000000000007919 */ /* 0x000e220000000000 */
[----:B------:R-:W-:-:S10]  /*a890*/  UFLO.U32 UR5, UR5 ;  /* 0x00000005000572bd */ /* 0x000fd400080e0000 */
[----:B------:R-:W-:-:S06]  /*a8a0*/  ULOP3.LUT UR4, URZ, UR4, URZ, 0x33, !UPT ;  /* 0x00000004ff047292 */ /* 0x000fcc000f8e33ff */
[----:B------:R-:W-:-:S04]  /*a8b0*/  IMAD.U32 R2, RZ, RZ, UR4 ;  /* 0x00000004ff027e24 */ /* 0x000fc8000f8e00ff */
[----:B------:R-:W1:Y:S02]  /*a8c0*/  REDUX UR7, R2 ;  /* 0x00000000020773c4 */ /* 0x000e640000000000 */
[----:B------:R2:W-:Y:S01]  /*a8d0*/  UTCATOMSWS.AND URZ, UR4 ;  /* 0x0000000400ff79e3 */ /* 0x0005e20008000000 */
[----:B0-----:R-:W-:Y:S02]  /*a8e0*/  ISETP.EQ.U32.AND P0, PT, R0, UR5, PT ;  /* 0x0000000500007c0c */ /* 0x001fe4000bf02070 */
[----:B-1----:R-:W-:-:S11]  /*a8f0*/  MOV R0, UR7 ;  /* 0x0000000700007c02 */ /* 0x002fd60008000f00 */
[----:B------:R2:W-:Y:S01]  /*a900*/  @P0 ATOMS.AND RZ, [UR6], R0 ;  /* 0x00000000ffff098c */ /* 0x0005e2000a800006 */
[----:B------:R-:W-:Y:S05]  /*a910*/  BRA `(.L_x_20) ;  /* 0x0000000000147947 */ /* 0x000fea0003800000 */
.L_x_22:
[----:B------:R-:W-:-:S07]  /*a920*/  MOV R2, 0xa940 ;  /* 0x0000a94000027802 */ /* 0x000fce0000000f00 */
[----:B------:R-:W-:Y:S05]  /*a930*/  CALL.REL.NOINC `($__internal_0_$__cuda_sm10x_tcgen05_guardrail_trap_col_being_dealloced_not_returned_by_alloc) ;  /* 0x0000000000487944 */ /* 0x000fea0003c00000 */
[----:B------:R-:W-:Y:S05]  /*a940*/  BRA `(.L_x_20) ;  /* 0x0000000000087947 */ /* 0x000fea0003800000 */
.L_x_21:
[----:B------:R-:W-:-:S07]  /*a950*/  MOV R2, 0xa970 ;  /* 0x0000a97000027802 */ /* 0x000fce0000000f00 */
[----:B------:R-:W-:Y:S05]  /*a960*/  CALL.REL.NOINC `($__internal_2_$__cuda_sm10x_tcgen05_guardrail_trap_unallocated_columns_being_dealloced) ;  /* 0x0000000000547944 */ /* 0x000fea0003c00000 */
.L_x_20:
[----:B------:R-:W-:Y:S01]  /*a970*/  NOP ;  /* 0x0000000000007918 */ /* 0x000fe20000000000 */
[----:B--2---:R-:W-:Y:S05]  /*a980*/  EXIT ;  /* 0x000000000000794d */ /* 0x004fea0003800000 */
.L_x_8:
[----:B------:R-:W1:Y:S02]  /*a990*/  SYNCS.PHASECHK.TRANS64.TRYWAIT P3, [UR18+0x2000], RZ ;  /* 0x002000ffff0075a7 */ /* 0x000e640008061112 */
[----:B-1----:R-:W-:Y:S05]  /*a9a0*/  @!P3 BRA `(.L_x_8) ;  /* 0xfffffffc00f8b947 */ /* 0x002fea000383ffff */
[----:B------:R-:W-:Y:S05]  /*a9b0*/  BRA `(.L_x_7) ;  /* 0xffffff70008c7947 */ /* 0x000fea000383ffff */
.L_x_14:
[----:B------:R-:W1:Y:S02]  /*a9c0*/  SYNCS.PHASECHK.TRANS64.TRYWAIT P2, [UR18+0x7010], RZ ;  /* 0x007010ffff0075a7 */ /* 0x000e640008041112 */
[----:B-1----:R-:W-:Y:S05]  /*a9d0*/  @!P2 BRA `(.L_x_14) ;  /* 0xfffffffc00f8a947 */ /* 0x002fea000383ffff */
[----:B------:R-:W-:Y:S05]  /*a9e0*/  BRA `(.L_x_23) ;  /* 0xffffffb800607947 */ /* 0x000fea000383ffff */
.L_x_15:
[----:B------:R-:W-:-:S04]  /*a9f0*/  IMAD.U32 R38, RZ, RZ, UR8 ;  /* 0x00000008ff267e24 */ /* 0x000fc8000f8e00ff */
[----:B------:R-:W0:Y:S02]  /*aa00*/  SYNCS.PHASECHK.TRANS64.TRYWAIT P1, [UR15], R38 ;  /* 0x00000026ff0075a7 */ /* 0x000e24000802110f */
[----:B0-----:R-:W-:Y:S05]  /*aa10*/  @!P1 BRA `(.L_x_15) ;  /* 0xfffffffc00f49947 */ /* 0x001fea000383ffff */
[----:B------:R-:W-:Y:S05]  /*aa20*/  BRA `(.L_x_24) ;  /* 0xffffffdc00f47947 */ /* 0x000fea000383ffff */
.L_x_19:
[----:B------:R-:W0:Y:S02]  /*aa30*/  SYNCS.PHASECHK.TRANS64.TRYWAIT P1, [UR15], R3 ;  /* 0x00000003ff0075a7 */ /* 0x000e24000802110f */
[----:B0-----:R-:W-:Y:S05]  /*aa40*/  @!P1 BRA `(.L_x_19) ;  /* 0xfffffffc00f89947 */ /* 0x001fea000383ffff */
[----:B------:R-:W-:Y:S05]  /*aa50*/  BRA `(.L_x_18) ;  /* 0xffffffec00d07947 */ /* 0x000fea000383ffff */
        .weak           $__internal_0_$__cuda_sm10x_tcgen05_guardrail_trap_col_being_dealloced_not_returned_by_alloc
        .type           $__internal_0_$__cuda_sm10x_tcgen05_guardrail_trap_col_being_dealloced_not_returned_by_alloc,@function
        .size           $__internal_0_$__cuda_sm10x_tcgen05_guardrail_trap_col_being_dealloced_not_returned_by_alloc,($__internal_1_$__cuda_sm10x_tcgen05_guardrail_trap_phase_invalid_during_alloc - $__internal_0_$__cuda_sm10x_tcgen05_guardrail_trap_col_being_dealloced_not_returned_by_alloc)
$__internal_0_$__cuda_sm10x_tcgen05_guardrail_trap_col_being_dealloced_not_returned_by_alloc:
[----:B------:R-:W-:Y:S05]  /*aa60*/  BPT.TRAP 0x1 ;  /* 0x000000040000795c */ /* 0x000fea0000300000 */
[----:B------:R-:W-:-:S04]  /*aa70*/  IMAD.MOV.U32 R3, RZ, RZ, 0x0 ;  /* 0x00000000ff037424 */ /* 0x000fc800078e00ff */
[----:B------:R-:W-:Y:S05]  /*aa80*/  RET.REL.NODEC R2 `(attn_fwd) ;  /* 0xffffff54025c7950 */ /* 0x000fea0003c3ffff */
        .weak           $__internal_1_$__cuda_sm10x_tcgen05_guardrail_trap_phase_invalid_during_alloc
        .type           $__internal_1_$__cuda_sm10x_tcgen05_guardrail_trap_phase_invalid_during_alloc,@function
        .size           $__internal_1_$__cuda_sm10x_tcgen05_guardrail_trap_phase_invalid_during_alloc,($__internal_2_$__cuda_sm10x_tcgen05_guardrail_trap_unallocated_columns_being_dealloced - $__internal_1_$__cuda_sm10x_tcgen05_guardrail_trap_phase_invalid_during_alloc)
$__internal_1_$__cuda_sm10x_tcgen05_guardrail_trap_phase_invalid_during_alloc:
[----:B------:R-:W-:Y:S05]  /*aa90*/  BPT.TRAP 0x1 ;  /* 0x000000040000795c */ /* 0x000fea0000300000 */
[----:B------:R-:W-:-:S04]  /*aaa0*/  MOV R3, 0x0 ;  /* 0x0000000000037802 */ /* 0x000fc80000000f00 */
[----:B------:R-:W-:Y:S05]  /*aab0*/  RET.REL.NODEC R2 `(attn_fwd) ;  /* 0xffffff5402507950 */ /* 0x000fea0003c3ffff */
        .weak           $__internal_2_$__cuda_sm10x_tcgen05_guardrail_trap_unallocated_columns_being_dealloced
        .type           $__internal_2_$__cuda_sm10x_tcgen05_guardrail_trap_unallocated_columns_being_dealloced,@function
        .size           $__internal_2_$__cuda_sm10x_tcgen05_guardrail_trap_unallocated_columns_being_dealloced,(.L_x_28 - $__internal_2_$__cuda_sm10x_tcgen05_guardrail_trap_unallocated_columns_being_dealloced)
$__internal_2_$__cuda_sm10x_tcgen05_guardrail_trap_unallocated_columns_being_dealloced:
[----:B------:R-:W-:Y:S05]  /*aac0*/  BPT.TRAP 0x1 ;  /* 0x000000040000795c */ /* 0x000fea0000300000 */
[----:B------:R-:W-:-:S04]  /*aad0*/  IMAD.MOV.U32 R3, RZ, RZ, 0x0 ;  /* 0x00000000ff037424 */ /* 0x000fc800078e00ff */
[----:B------:R-:W-:Y:S05]  /*aae0*/  RET.REL.NODEC R2 `(attn_fwd) ;  /* 0xffffff5402447950 */ /* 0x000fea0003c3ffff */
.L_x_25:
[----:B------:R-:W-:-:S00]  /*aaf0*/  BRA `(.L_x_25) ;  /* 0xfffffffc00fc7947 */ /* 0x000fc0000383ffff */
[----:B------:R-:W-:-:S00]  /*ab00*/  NOP ;  /* 0x0000000000007918 */ /* 0x000fc00000000000 */
[----:B------:R-:W-:-:S00]  /*ab10*/  NOP ;  /* 0x0000000000007918 */ /* 0x000fc00000000000 */
[----:B------:R-:W-:-:S00]  /*ab20*/  NOP ;  /* 0x0000000000007918 */ /* 0x000fc00000000000 */
[----:B------:R-:W-:-:S00]  /*ab30*/  NOP ;  /* 0x0000000000007918 */ /* 0x000fc00000000000 */
[----:B------:R-:W-:-:S00]  /*ab40*/  NOP ;  /* 0x0000000000007918 */ /* 0x000fc00000000000 */
[----:B------:R-:W-:-:S00]  /*ab50*/  NOP ;  /* 0x0000000000007918 */ /* 0x000fc00000000000 */
[----:B------:R-:W-:-:S00]  /*ab60*/  NOP ;  /* 0x0000000000007918 */ /* 0x000fc00000000000 */
[----:B------:R-:W-:-:S00]  /*ab70*/  NOP ;  /* 0x0000000000007918 */ /* 0x000fc00000000000 */
.L_x_28:


//--------------------- .nv.global.init           --------------------------
	.section	.nv.global.init,"aw",@progbits
.nv.global.init:
	.type		_$_str,@object
	.size		_$_str,(.L_3 - _$_str)
_$_str:
        /*0000*/ 	.byte	0x5f, 0x5f, 0x43, 0x55, 0x44, 0x41, 0x5f, 0x46, 0x54, 0x5a, 0x00
.L_3:


//--------------------- .nv.shared.attn_fwd       --------------------------
	.section	.nv.shared.attn_fwd,"aw",@nobits
	.sectionflags	@""
	.align	16
	.zero		1024


//--------------------- .nv.shared.reserved.0     --------------------------
	.section	.nv.shared.reserved.0,"aw",@nobits
	.align	8
	.weak		__nv_reservedSMEM_offset_0_alias
	.size		__nv_reservedSMEM_offset_0_alias, 0, 64
	.other		__nv_reservedSMEM_offset_0_alias,@"STO_CUDA_RESERVED_SHARED STV_DEFAULT"
__nv_reservedSMEM_offset_0_alias:
	.zero		0
.nv.shared.reserved.0:
	.zero		64
	.weak		__nv_reservedSMEM_allocation_phase
	.type		__nv_reservedSMEM_allocation_phase,@object
	.size		__nv_reservedSMEM_allocation_phase,(.L_0 - __nv_reservedSMEM_allocation_phase)
__nv_reservedSMEM_allocation_phase:
	.zero		1
.L_0:
	.zero		7
	.weak		__nv_reservedSMEM_devtool_atexit_pc
	.type		__nv_reservedSMEM_devtool_atexit_pc,@object
	.size		__nv_reservedSMEM_devtool_atexit_pc,(__nv_reservedSMEM_allocation_mask - __nv_reservedSMEM_devtool_atexit_pc)
__nv_reservedSMEM_devtool_atexit_pc:
	.zero		8
	.weak		__nv_reservedSMEM_allocation_mask
	.type		__nv_reservedSMEM_allocation_mask,@object
	.size		__nv_reservedSMEM_allocation_mask,(.L_2 - __nv_reservedSMEM_allocation_mask)
__nv_reservedSMEM_allocation_mask:
	.zero		4
.L_2:


//--------------------- .nv.constant0.attn_fwd    --------------------------
	.section	.nv.constant0.attn_fwd,"a",@progbits
	.sectionflags	@""
	.align	4
.nv.constant0.attn_fwd:
	.zero		1032


//--------------------- SYMBOLS --------------------------

	.type		.nv.reservedSmem.offset0,@object
	.size		.nv.reservedSmem.offset0,0x4
	.type		.nv.reservedSmem.cap,@object
	.size		.nv.reservedSmem.cap,0x4
